//
// Generated by NVIDIA NVVM Compiler
//
// Compiler Build ID: CL-36424714
// Cuda compilation tools, release 13.0, V13.0.88
// Based on NVVM 20.0.0
//

.version 9.0
.target sm_100
.address_size 64

	// .globl	_Z24softmax_kernel_opt_ga100PK6__halfPS_ii
// _ZZ24softmax_kernel_opt_ga100PK6__halfPS_iiE6s_data has been demoted

.visible .entry _Z24softmax_kernel_opt_ga100PK6__halfPS_ii(
	.param .u64 .ptr .align 1 _Z24softmax_kernel_opt_ga100PK6__halfPS_ii_param_0,
	.param .u64 .ptr .align 1 _Z24softmax_kernel_opt_ga100PK6__halfPS_ii_param_1,
	.param .u32 _Z24softmax_kernel_opt_ga100PK6__halfPS_ii_param_2,
	.param .u32 _Z24softmax_kernel_opt_ga100PK6__halfPS_ii_param_3
)
{
	.reg .pred 	%p<56>;
	.reg .b16 	%rs<5>;
	.reg .b32 	%r<216>;
	.reg .b32 	%f<224>;
	.reg .b64 	%rd<67>;
	// demoted variable
	.shared .align 4 .b8 _ZZ24softmax_kernel_opt_ga100PK6__halfPS_iiE6s_data[128];
	ld.param.u64 	%rd18, [_Z24softmax_kernel_opt_ga100PK6__halfPS_ii_param_0];
	ld.param.u64 	%rd19, [_Z24softmax_kernel_opt_ga100PK6__halfPS_ii_param_1];
	ld.param.u32 	%r68, [_Z24softmax_kernel_opt_ga100PK6__halfPS_ii_param_2];
	ld.param.u32 	%r67, [_Z24softmax_kernel_opt_ga100PK6__halfPS_ii_param_3];
	mov.u32 	%r1, %ctaid.x;
	setp.ge.s32 	%p2, %r1, %r68;
	@%p2 bra 	$L__BB0_43;
	cvta.to.global.u64 	%rd1, %rd18;
	cvta.to.global.u64 	%rd2, %rd19;
	mul.lo.s32 	%r2, %r67, %r1;
	cvt.s64.s32 	%rd3, %r2;
	mul.wide.s32 	%rd20, %r2, 2;
	add.s64 	%rd4, %rd1, %rd20;
	mov.u32 	%r215, %tid.x;
	and.b32  	%r4, %r215, 31;
	mov.u32 	%r5, %ntid.x;
	add.s32 	%r69, %r5, 31;
	shr.u32 	%r6, %r69, 5;
	shr.u32 	%r70, %r67, 31;
	add.s32 	%r71, %r67, %r70;
	shr.s32 	%r7, %r71, 1;
	setp.ge.s32 	%p3, %r215, %r7;
	mov.f32 	%f213, 0fFCF0BDC2;
	@%p3 bra 	$L__BB0_8;
	add.s32 	%r72, %r215, %r5;
	max.u32 	%r73, %r7, %r72;
	setp.lt.u32 	%p4, %r72, %r7;
	selp.u32 	%r74, 1, 0, %p4;
	add.s32 	%r75, %r72, %r74;
	sub.s32 	%r76, %r73, %r75;
	div.u32 	%r77, %r76, %r5;
	add.s32 	%r8, %r77, %r74;
	and.b32  	%r78, %r8, 3;
	setp.eq.s32 	%p5, %r78, 3;
	mov.f32 	%f213, 0fFCF0BDC2;
	mov.u32 	%r198, %r215;
	@%p5 bra 	$L__BB0_5;
	mul.wide.u32 	%rd21, %r215, 4;
	add.s64 	%rd23, %rd21, %rd20;
	add.s64 	%rd64, %rd1, %rd23;
	mul.wide.u32 	%rd6, %r5, 4;
	add.s32 	%r79, %r8, 1;
	and.b32  	%r80, %r79, 3;
	neg.s32 	%r196, %r80;
	mov.f32 	%f213, 0fFCF0BDC2;
	mov.u32 	%r198, %r215;
$L__BB0_4:
	.pragma "nounroll";
	ld.global.nc.u32 	%r81, [%rd64];
	// begin inline asm
	{.reg .f16 low,high;
  mov.b32 {low,high},%r81;
  cvt.f32.f16 %f36, low;}

	// end inline asm
	// begin inline asm
	{.reg .f16 low,high;
  mov.b32 {low,high},%r81;
  cvt.f32.f16 %f37, high;}

	// end inline asm
	max.f32 	%f38, %f36, %f37;
	max.f32 	%f213, %f213, %f38;
	add.s32 	%r198, %r198, %r5;
	add.s64 	%rd64, %rd64, %rd6;
	add.s32 	%r196, %r196, 1;
	setp.ne.s32 	%p6, %r196, 0;
	@%p6 bra 	$L__BB0_4;
$L__BB0_5:
	setp.lt.u32 	%p7, %r8, 3;
	@%p7 bra 	$L__BB0_8;
	shl.b32 	%r83, %r5, 1;
	add.s32 	%r201, %r198, %r83;
	shl.b32 	%r16, %r5, 2;
	mad.lo.s32 	%r200, %r5, 3, %r198;
	add.s32 	%r199, %r5, %r198;
$L__BB0_7:
	mul.wide.u32 	%rd24, %r198, 4;
	add.s64 	%rd25, %rd4, %rd24;
	ld.global.nc.u32 	%r84, [%rd25];
	// begin inline asm
	{.reg .f16 low,high;
  mov.b32 {low,high},%r84;
  cvt.f32.f16 %f39, low;}

	// end inline asm
	// begin inline asm
	{.reg .f16 low,high;
  mov.b32 {low,high},%r84;
  cvt.f32.f16 %f40, high;}

	// end inline asm
	max.f32 	%f47, %f39, %f40;
	max.f32 	%f48, %f213, %f47;
	add.s32 	%r92, %r198, %r5;
	mul.wide.u32 	%rd26, %r199, 4;
	add.s64 	%rd27, %rd4, %rd26;
	ld.global.nc.u32 	%r86, [%rd27];
	// begin inline asm
	{.reg .f16 low,high;
  mov.b32 {low,high},%r86;
  cvt.f32.f16 %f41, low;}

	// end inline asm
	// begin inline asm
	{.reg .f16 low,high;
  mov.b32 {low,high},%r86;
  cvt.f32.f16 %f42, high;}

	// end inline asm
	max.f32 	%f49, %f41, %f42;
	max.f32 	%f50, %f48, %f49;
	add.s32 	%r93, %r92, %r5;
	mul.wide.u32 	%rd28, %r201, 4;
	add.s64 	%rd29, %rd4, %rd28;
	ld.global.nc.u32 	%r88, [%rd29];
	// begin inline asm
	{.reg .f16 low,high;
  mov.b32 {low,high},%r88;
  cvt.f32.f16 %f43, low;}

	// end inline asm
	// begin inline asm
	{.reg .f16 low,high;
  mov.b32 {low,high},%r88;
  cvt.f32.f16 %f44, high;}

	// end inline asm
	max.f32 	%f51, %f43, %f44;
	max.f32 	%f52, %f50, %f51;
	add.s32 	%r94, %r93, %r5;
	mul.wide.u32 	%rd30, %r200, 4;
	add.s64 	%rd31, %rd4, %rd30;
	ld.global.nc.u32 	%r90, [%rd31];
	// begin inline asm
	{.reg .f16 low,high;
  mov.b32 {low,high},%r90;
  cvt.f32.f16 %f45, low;}

	// end inline asm
	// begin inline asm
	{.reg .f16 low,high;
  mov.b32 {low,high},%r90;
  cvt.f32.f16 %f46, high;}

	// end inline asm
	max.f32 	%f53, %f45, %f46;
	max.f32 	%f213, %f52, %f53;
	add.s32 	%r198, %r94, %r5;
	add.s32 	%r201, %r201, %r16;
	add.s32 	%r200, %r200, %r16;
	add.s32 	%r199, %r199, %r16;
	setp.lt.s32 	%p8, %r198, %r7;
	@%p8 bra 	$L__BB0_7;
$L__BB0_8:
	shl.b32 	%r95, %r7, 1;
	add.s32 	%r27, %r95, %r215;
	setp.ge.s32 	%p9, %r27, %r67;
	mul.wide.s32 	%rd32, %r27, 2;
	add.s64 	%rd9, %rd4, %rd32;
	@%p9 bra 	$L__BB0_10;
	ld.global.nc.u16 	%rs1, [%rd9];
	// begin inline asm
	{  cvt.f32.f16 %f54, %rs1;}

	// end inline asm
	max.f32 	%f213, %f213, %f54;
$L__BB0_10:
	mov.b32 	%r96, %f213;
	shfl.sync.down.b32	%r97|%p10, %r96, 16, 31, -1;
	mov.b32 	%f55, %r97;
	max.f32 	%f56, %f213, %f55;
	mov.b32 	%r98, %f56;
	shfl.sync.down.b32	%r99|%p11, %r98, 8, 31, -1;
	mov.b32 	%f57, %r99;
	max.f32 	%f58, %f56, %f57;
	mov.b32 	%r100, %f58;
	shfl.sync.down.b32	%r101|%p12, %r100, 4, 31, -1;
	mov.b32 	%f59, %r101;
	max.f32 	%f60, %f58, %f59;
	mov.b32 	%r102, %f60;
	shfl.sync.down.b32	%r103|%p13, %r102, 2, 31, -1;
	mov.b32 	%f61, %r103;
	max.f32 	%f62, %f60, %f61;
	mov.b32 	%r104, %f62;
	shfl.sync.down.b32	%r105|%p14, %r104, 1, 31, -1;
	mov.b32 	%f63, %r105;
	max.f32 	%f10, %f62, %f63;
	setp.ne.s32 	%p15, %r4, 0;
	shr.u32 	%r106, %r215, 3;
	and.b32  	%r107, %r106, 124;
	mov.u32 	%r108, _ZZ24softmax_kernel_opt_ga100PK6__halfPS_iiE6s_data;
	add.s32 	%r28, %r108, %r107;
	@%p15 bra 	$L__BB0_12;
	st.shared.f32 	[%r28], %f10;
$L__BB0_12:
	bar.sync 	0;
	setp.gt.u32 	%p17, %r215, 31;
	shl.b32 	%r109, %r4, 2;
	add.s32 	%r29, %r108, %r109;
	mov.pred 	%p55, 0;
	@%p17 bra 	$L__BB0_17;
	setp.ge.u32 	%p18, %r4, %r6;
	mov.f32 	%f215, 0fFCF0BDC2;
	@%p18 bra 	$L__BB0_15;
	ld.shared.f32 	%f215, [%r29];
$L__BB0_15:
	mov.b32 	%r111, %f215;
	shfl.sync.down.b32	%r112|%p20, %r111, 16, 31, -1;
	mov.b32 	%f65, %r112;
	max.f32 	%f66, %f215, %f65;
	mov.b32 	%r113, %f66;
	shfl.sync.down.b32	%r114|%p21, %r113, 8, 31, -1;
	mov.b32 	%f67, %r114;
	max.f32 	%f68, %f66, %f67;
	mov.b32 	%r115, %f68;
	shfl.sync.down.b32	%r116|%p22, %r115, 4, 31, -1;
	mov.b32 	%f69, %r116;
	max.f32 	%f70, %f68, %f69;
	mov.b32 	%r117, %f70;
	shfl.sync.down.b32	%r118|%p23, %r117, 2, 31, -1;
	mov.b32 	%f71, %r118;
	max.f32 	%f72, %f70, %f71;
	mov.b32 	%r119, %f72;
	shfl.sync.down.b32	%r120|%p24, %r119, 1, 31, -1;
	mov.b32 	%f73, %r120;
	max.f32 	%f13, %f72, %f73;
	setp.ne.s32 	%p25, %r215, 0;
	@%p25 bra 	$L__BB0_17;
	st.shared.f32 	[_ZZ24softmax_kernel_opt_ga100PK6__halfPS_iiE6s_data], %f13;
	mov.pred 	%p55, -1;
$L__BB0_17:
	setp.ge.s32 	%p27, %r215, %r7;
	bar.sync 	0;
	mov.f32 	%f220, 0f00000000;
	ld.shared.f32 	%f14, [_ZZ24softmax_kernel_opt_ga100PK6__halfPS_iiE6s_data];
	@%p27 bra 	$L__BB0_24;
	neg.f32 	%f15, %f14;
	add.s32 	%r121, %r215, %r5;
	max.u32 	%r122, %r7, %r121;
	setp.lt.u32 	%p28, %r121, %r7;
	selp.u32 	%r123, 1, 0, %p28;
	add.s32 	%r124, %r121, %r123;
	sub.s32 	%r125, %r122, %r124;
	div.u32 	%r126, %r125, %r5;
	add.s32 	%r30, %r126, %r123;
	and.b32  	%r127, %r30, 3;
	setp.eq.s32 	%p29, %r127, 3;
	mov.f32 	%f220, 0f00000000;
	mov.u32 	%r205, %r215;
	@%p29 bra 	$L__BB0_21;
	mul.wide.u32 	%rd33, %r215, 4;
	add.s64 	%rd35, %rd33, %rd20;
	add.s64 	%rd65, %rd1, %rd35;
	add.s32 	%r128, %r30, 1;
	and.b32  	%r129, %r128, 3;
	neg.s32 	%r203, %r129;
	mov.f32 	%f220, 0f00000000;
	mul.wide.u32 	%rd36, %r5, 4;
	mov.u32 	%r205, %r215;
$L__BB0_20:
	.pragma "nounroll";
	ld.global.nc.u32 	%r130, [%rd65];
	// begin inline asm
	{.reg .f16 low,high;
  mov.b32 {low,high},%r130;
  cvt.f32.f16 %f78, low;}

	// end inline asm
	// begin inline asm
	{.reg .f16 low,high;
  mov.b32 {low,high},%r130;
  cvt.f32.f16 %f79, high;}

	// end inline asm
	add.rn.f32 	%f80, %f78, %f15;
	add.rn.f32 	%f81, %f79, %f15;
	mul.f32 	%f82, %f80, 0f3FB8AA3B;
	ex2.approx.f32 	%f83, %f82;
	mul.f32 	%f84, %f81, 0f3FB8AA3B;
	ex2.approx.f32 	%f85, %f84;
	add.rn.f32 	%f86, %f83, %f85;
	add.rn.f32 	%f220, %f220, %f86;
	add.s32 	%r205, %r205, %r5;
	add.s64 	%rd65, %rd65, %rd36;
	add.s32 	%r203, %r203, 1;
	setp.ne.s32 	%p30, %r203, 0;
	@%p30 bra 	$L__BB0_20;
$L__BB0_21:
	setp.lt.u32 	%p31, %r30, 3;
	@%p31 bra 	$L__BB0_24;
	shl.b32 	%r132, %r5, 1;
	add.s32 	%r208, %r205, %r132;
	shl.b32 	%r38, %r5, 2;
	mad.lo.s32 	%r207, %r5, 3, %r205;
	add.s32 	%r206, %r5, %r205;
$L__BB0_23:
	mul.wide.u32 	%rd37, %r205, 4;
	add.s64 	%rd38, %rd4, %rd37;
	ld.global.nc.u32 	%r133, [%rd38];
	// begin inline asm
	{.reg .f16 low,high;
  mov.b32 {low,high},%r133;
  cvt.f32.f16 %f87, low;}

	// end inline asm
	// begin inline asm
	{.reg .f16 low,high;
  mov.b32 {low,high},%r133;
  cvt.f32.f16 %f88, high;}

	// end inline asm
	add.rn.f32 	%f95, %f87, %f15;
	add.rn.f32 	%f96, %f88, %f15;
	mul.f32 	%f97, %f95, 0f3FB8AA3B;
	ex2.approx.f32 	%f98, %f97;
	mul.f32 	%f99, %f96, 0f3FB8AA3B;
	ex2.approx.f32 	%f100, %f99;
	add.rn.f32 	%f101, %f98, %f100;
	add.rn.f32 	%f102, %f220, %f101;
	add.s32 	%r141, %r205, %r5;
	mul.wide.u32 	%rd39, %r206, 4;
	add.s64 	%rd40, %rd4, %rd39;
	ld.global.nc.u32 	%r135, [%rd40];
	// begin inline asm
	{.reg .f16 low,high;
  mov.b32 {low,high},%r135;
  cvt.f32.f16 %f89, low;}

	// end inline asm
	// begin inline asm
	{.reg .f16 low,high;
  mov.b32 {low,high},%r135;
  cvt.f32.f16 %f90, high;}

	// end inline asm
	add.rn.f32 	%f103, %f89, %f15;
	add.rn.f32 	%f104, %f90, %f15;
	mul.f32 	%f105, %f103, 0f3FB8AA3B;
	ex2.approx.f32 	%f106, %f105;
	mul.f32 	%f107, %f104, 0f3FB8AA3B;
	ex2.approx.f32 	%f108, %f107;
	add.rn.f32 	%f109, %f106, %f108;
	add.rn.f32 	%f110, %f102, %f109;
	add.s32 	%r142, %r141, %r5;
	mul.wide.u32 	%rd41, %r208, 4;
	add.s64 	%rd42, %rd4, %rd41;
	ld.global.nc.u32 	%r137, [%rd42];
	// begin inline asm
	{.reg .f16 low,high;
  mov.b32 {low,high},%r137;
  cvt.f32.f16 %f91, low;}

	// end inline asm
	// begin inline asm
	{.reg .f16 low,high;
  mov.b32 {low,high},%r137;
  cvt.f32.f16 %f92, high;}

	// end inline asm
	add.rn.f32 	%f111, %f91, %f15;
	add.rn.f32 	%f112, %f92, %f15;
	mul.f32 	%f113, %f111, 0f3FB8AA3B;
	ex2.approx.f32 	%f114, %f113;
	mul.f32 	%f115, %f112, 0f3FB8AA3B;
	ex2.approx.f32 	%f116, %f115;
	add.rn.f32 	%f117, %f114, %f116;
	add.rn.f32 	%f118, %f110, %f117;
	add.s32 	%r143, %r142, %r5;
	mul.wide.u32 	%rd43, %r207, 4;
	add.s64 	%rd44, %rd4, %rd43;
	ld.global.nc.u32 	%r139, [%rd44];
	// begin inline asm
	{.reg .f16 low,high;
  mov.b32 {low,high},%r139;
  cvt.f32.f16 %f93, low;}

	// end inline asm
	// begin inline asm
	{.reg .f16 low,high;
  mov.b32 {low,high},%r139;
  cvt.f32.f16 %f94, high;}

	// end inline asm
	add.rn.f32 	%f119, %f93, %f15;
	add.rn.f32 	%f120, %f94, %f15;
	mul.f32 	%f121, %f119, 0f3FB8AA3B;
	ex2.approx.f32 	%f122, %f121;
	mul.f32 	%f123, %f120, 0f3FB8AA3B;
	ex2.approx.f32 	%f124, %f123;
	add.rn.f32 	%f125, %f122, %f124;
	add.rn.f32 	%f220, %f118, %f125;
	add.s32 	%r205, %r143, %r5;
	add.s32 	%r208, %r208, %r38;
	add.s32 	%r207, %r207, %r38;
	add.s32 	%r206, %r206, %r38;
	setp.lt.s32 	%p32, %r205, %r7;
	@%p32 bra 	$L__BB0_23;
$L__BB0_24:
	setp.ge.s32 	%p33, %r27, %r67;
	@%p33 bra 	$L__BB0_26;
	ld.global.nc.u16 	%rs2, [%rd9];
	// begin inline asm
	{  cvt.f32.f16 %f126, %rs2;}

	// end inline asm
	neg.f32 	%f127, %f14;
	add.rn.f32 	%f128, %f126, %f127;
	mul.f32 	%f129, %f128, 0f3FB8AA3B;
	ex2.approx.f32 	%f130, %f129;
	add.rn.f32 	%f220, %f220, %f130;
$L__BB0_26:
	setp.ne.s32 	%p34, %r4, 0;
	mov.b32 	%r144, %f220;
	shfl.sync.down.b32	%r145|%p35, %r144, 16, 31, -1;
	mov.b32 	%f131, %r145;
	add.rn.f32 	%f132, %f220, %f131;
	mov.b32 	%r146, %f132;
	shfl.sync.down.b32	%r147|%p36, %r146, 8, 31, -1;
	mov.b32 	%f133, %r147;
	add.rn.f32 	%f134, %f132, %f133;
	mov.b32 	%r148, %f134;
	shfl.sync.down.b32	%r149|%p37, %r148, 4, 31, -1;
	mov.b32 	%f135, %r149;
	add.rn.f32 	%f136, %f134, %f135;
	mov.b32 	%r150, %f136;
	shfl.sync.down.b32	%r151|%p38, %r150, 2, 31, -1;
	mov.b32 	%f137, %r151;
	add.rn.f32 	%f138, %f136, %f137;
	mov.b32 	%r152, %f138;
	shfl.sync.down.b32	%r153|%p39, %r152, 1, 31, -1;
	mov.b32 	%f139, %r153;
	add.rn.f32 	%f25, %f138, %f139;
	@%p34 bra 	$L__BB0_28;
	st.shared.f32 	[%r28], %f25;
$L__BB0_28:
	setp.gt.u32 	%p40, %r215, 31;
	bar.sync 	0;
	mov.f32 	%f223, 0f00000000;
	@%p40 bra 	$L__BB0_32;
	setp.ge.u32 	%p41, %r4, %r6;
	mov.f32 	%f222, 0f00000000;
	@%p41 bra 	$L__BB0_31;
	ld.shared.f32 	%f222, [%r29];
$L__BB0_31:
	mov.b32 	%r154, %f222;
	shfl.sync.down.b32	%r155|%p42, %r154, 16, 31, -1;
	mov.b32 	%f142, %r155;
	add.rn.f32 	%f143, %f222, %f142;
	mov.b32 	%r156, %f143;
	shfl.sync.down.b32	%r157|%p43, %r156, 8, 31, -1;
	mov.b32 	%f144, %r157;
	add.rn.f32 	%f145, %f143, %f144;
	mov.b32 	%r158, %f145;
	shfl.sync.down.b32	%r159|%p44, %r158, 4, 31, -1;
	mov.b32 	%f146, %r159;
	add.rn.f32 	%f147, %f145, %f146;
	mov.b32 	%r160, %f147;
	shfl.sync.down.b32	%r161|%p45, %r160, 2, 31, -1;
	mov.b32 	%f148, %r161;
	add.rn.f32 	%f149, %f147, %f148;
	mov.b32 	%r162, %f149;
	shfl.sync.down.b32	%r163|%p46, %r162, 1, 31, -1;
	mov.b32 	%f150, %r163;
	add.rn.f32 	%f223, %f149, %f150;
$L__BB0_32:
	not.pred 	%p47, %p55;
	@%p47 bra 	$L__BB0_34;
	// begin inline asm
	{.reg .f16 low;
  cvt.rn.f16.f32 low, %f223;
  mov.b32 %r164, {low,low};}

	// end inline asm
	// begin inline asm
	{.reg.b16         hl, hu;         
 .reg.b32         fl, fu;         
  mov.b32         {hl, hu}, %r164;   
  cvt.f32.f16     fl, hl;         
  cvt.f32.f16     fu, hu;         
  rcp.approx.ftz.f32   fl, fl;     
  rcp.approx.ftz.f32   fu, fu;     
  cvt.rn.f16.f32      hl, fl;     
  cvt.rn.f16.f32      hu, fu;     
  mov.b32         %r165, {hl, hu};   
}
	// end inline asm
	// begin inline asm
	{.reg .f16 low,high;
  mov.b32 {low,high},%r165;
  cvt.f32.f16 %f152, low;}

	// end inline asm
	st.shared.f32 	[_ZZ24softmax_kernel_opt_ga100PK6__halfPS_iiE6s_data], %f152;
$L__BB0_34:
	shl.b64 	%rd45, %rd3, 1;
	add.s64 	%rd13, %rd2, %rd45;
	setp.ge.s32 	%p48, %r215, %r7;
	bar.sync 	0;
	ld.shared.f32 	%f30, [_ZZ24softmax_kernel_opt_ga100PK6__halfPS_iiE6s_data];
	@%p48 bra 	$L__BB0_41;
	neg.f32 	%f31, %f14;
	add.s32 	%r168, %r215, %r5;
	max.u32 	%r169, %r7, %r168;
	setp.lt.u32 	%p49, %r168, %r7;
	selp.u32 	%r170, 1, 0, %p49;
	add.s32 	%r171, %r168, %r170;
	sub.s32 	%r172, %r169, %r171;
	div.u32 	%r173, %r172, %r5;
	add.s32 	%r49, %r173, %r170;
	and.b32  	%r174, %r49, 3;
	setp.eq.s32 	%p50, %r174, 3;
	@%p50 bra 	$L__BB0_38;
	add.s32 	%r175, %r49, 1;
	and.b32  	%r176, %r175, 3;
	mul.wide.u32 	%rd46, %r215, 4;
	mul.wide.s32 	%rd47, %r2, 2;
	add.s64 	%rd66, %rd46, %rd47;
	mul.wide.u32 	%rd15, %r5, 4;
	neg.s32 	%r210, %r176;
	mad.lo.s32 	%r215, %r5, %r176, %r215;
$L__BB0_37:
	.pragma "nounroll";
	add.s64 	%rd48, %rd1, %rd66;
	ld.global.nc.u32 	%r177, [%rd48];
	// begin inline asm
	{.reg .f16 low,high;
  mov.b32 {low,high},%r177;
  cvt.f32.f16 %f153, low;}

	// end inline asm
	// begin inline asm
	{.reg .f16 low,high;
  mov.b32 {low,high},%r177;
  cvt.f32.f16 %f154, high;}

	// end inline asm
	add.rn.f32 	%f157, %f153, %f31;
	mul.f32 	%f158, %f157, 0f3FB8AA3B;
	ex2.approx.f32 	%f159, %f158;
	add.rn.f32 	%f160, %f154, %f31;
	mul.f32 	%f161, %f160, 0f3FB8AA3B;
	ex2.approx.f32 	%f162, %f161;
	mul.rn.f32 	%f155, %f159, %f30;
	mul.rn.f32 	%f156, %f162, %f30;
	// begin inline asm
	{ cvt.rn.f16x2.f32 %r179, %f156, %f155; }

	// end inline asm
	add.s64 	%rd49, %rd2, %rd66;
	st.global.u32 	[%rd49], %r179;
	add.s64 	%rd66, %rd66, %rd15;
	add.s32 	%r210, %r210, 1;
	setp.ne.s32 	%p51, %r210, 0;
	@%p51 bra 	$L__BB0_37;
$L__BB0_38:
	setp.lt.u32 	%p52, %r49, 3;
	@%p52 bra 	$L__BB0_41;
	shl.b32 	%r180, %r5, 1;
	add.s32 	%r214, %r215, %r180;
	shl.b32 	%r56, %r5, 2;
	mad.lo.s32 	%r213, %r5, 3, %r215;
	add.s32 	%r212, %r5, %r215;
$L__BB0_40:
	mul.wide.u32 	%rd50, %r215, 4;
	add.s64 	%rd51, %rd4, %rd50;
	ld.global.nc.u32 	%r181, [%rd51];
	// begin inline asm
	{.reg .f16 low,high;
  mov.b32 {low,high},%r181;
  cvt.f32.f16 %f163, low;}

	// end inline asm
	// begin inline asm
	{.reg .f16 low,high;
  mov.b32 {low,high},%r181;
  cvt.f32.f16 %f164, high;}

	// end inline asm
	add.rn.f32 	%f179, %f163, %f31;
	mul.f32 	%f180, %f179, 0f3FB8AA3B;
	ex2.approx.f32 	%f181, %f180;
	add.rn.f32 	%f182, %f164, %f31;
	mul.f32 	%f183, %f182, 0f3FB8AA3B;
	ex2.approx.f32 	%f184, %f183;
	mul.rn.f32 	%f165, %f181, %f30;
	mul.rn.f32 	%f166, %f184, %f30;
	// begin inline asm
	{ cvt.rn.f16x2.f32 %r183, %f166, %f165; }

	// end inline asm
	add.s64 	%rd52, %rd13, %rd50;
	st.global.u32 	[%rd52], %r183;
	add.s32 	%r193, %r215, %r5;
	mul.wide.u32 	%rd53, %r212, 4;
	add.s64 	%rd54, %rd4, %rd53;
	ld.global.nc.u32 	%r185, [%rd54];
	// begin inline asm
	{.reg .f16 low,high;
  mov.b32 {low,high},%r185;
  cvt.f32.f16 %f167, low;}

	// end inline asm
	// begin inline asm
	{.reg .f16 low,high;
  mov.b32 {low,high},%r185;
  cvt.f32.f16 %f168, high;}

	// end inline asm
	add.rn.f32 	%f185, %f167, %f31;
	mul.f32 	%f186, %f185, 0f3FB8AA3B;
	ex2.approx.f32 	%f187, %f186;
	add.rn.f32 	%f188, %f168, %f31;
	mul.f32 	%f189, %f188, 0f3FB8AA3B;
	ex2.approx.f32 	%f190, %f189;
	mul.rn.f32 	%f169, %f187, %f30;
	mul.rn.f32 	%f170, %f190, %f30;
	// begin inline asm
	{ cvt.rn.f16x2.f32 %r186, %f170, %f169; }

	// end inline asm
	add.s64 	%rd55, %rd13, %rd53;
	st.global.u32 	[%rd55], %r186;
	add.s32 	%r194, %r193, %r5;
	mul.wide.u32 	%rd56, %r214, 4;
	add.s64 	%rd57, %rd4, %rd56;
	ld.global.nc.u32 	%r188, [%rd57];
	// begin inline asm
	{.reg .f16 low,high;
  mov.b32 {low,high},%r188;
  cvt.f32.f16 %f171, low;}

	// end inline asm
	// begin inline asm
	{.reg .f16 low,high;
  mov.b32 {low,high},%r188;
  cvt.f32.f16 %f172, high;}

	// end inline asm
	add.rn.f32 	%f191, %f171, %f31;
	mul.f32 	%f192, %f191, 0f3FB8AA3B;
	ex2.approx.f32 	%f193, %f192;
	add.rn.f32 	%f194, %f172, %f31;
	mul.f32 	%f195, %f194, 0f3FB8AA3B;
	ex2.approx.f32 	%f196, %f195;
	mul.rn.f32 	%f173, %f193, %f30;
	mul.rn.f32 	%f174, %f196, %f30;
	// begin inline asm
	{ cvt.rn.f16x2.f32 %r189, %f174, %f173; }

	// end inline asm
	add.s64 	%rd58, %rd13, %rd56;
	st.global.u32 	[%rd58], %r189;
	add.s32 	%r195, %r194, %r5;
	mul.wide.u32 	%rd59, %r213, 4;
	add.s64 	%rd60, %rd4, %rd59;
	ld.global.nc.u32 	%r191, [%rd60];
	// begin inline asm
	{.reg .f16 low,high;
  mov.b32 {low,high},%r191;
  cvt.f32.f16 %f175, low;}

	// end inline asm
	// begin inline asm
	{.reg .f16 low,high;
  mov.b32 {low,high},%r191;
  cvt.f32.f16 %f176, high;}

	// end inline asm
	add.rn.f32 	%f197, %f175, %f31;
	mul.f32 	%f198, %f197, 0f3FB8AA3B;
	ex2.approx.f32 	%f199, %f198;
	add.rn.f32 	%f200, %f176, %f31;
	mul.f32 	%f201, %f200, 0f3FB8AA3B;
	ex2.approx.f32 	%f202, %f201;
	mul.rn.f32 	%f177, %f199, %f30;
	mul.rn.f32 	%f178, %f202, %f30;
	// begin inline asm
	{ cvt.rn.f16x2.f32 %r192, %f178, %f177; }

	// end inline asm
	add.s64 	%rd61, %rd13, %rd59;
	st.global.u32 	[%rd61], %r192;
	add.s32 	%r215, %r195, %r5;
	add.s32 	%r214, %r214, %r56;
	add.s32 	%r213, %r213, %r56;
	add.s32 	%r212, %r212, %r56;
	setp.lt.s32 	%p53, %r215, %r7;
	@%p53 bra 	$L__BB0_40;
$L__BB0_41:
	setp.ge.s32 	%p54, %r27, %r67;
	@%p54 bra 	$L__BB0_43;
	ld.global.nc.u16 	%rs3, [%rd9];
	// begin inline asm
	{  cvt.f32.f16 %f203, %rs3;}

	// end inline asm
	neg.f32 	%f205, %f14;
	add.rn.f32 	%f206, %f203, %f205;
	mul.f32 	%f207, %f206, 0f3FB8AA3B;
	ex2.approx.f32 	%f208, %f207;
	mul.rn.f32 	%f204, %f208, %f30;
	// begin inline asm
	{  cvt.rn.f16.f32 %rs4, %f204;}

	// end inline asm
	mul.wide.s32 	%rd62, %r27, 2;
	add.s64 	%rd63, %rd13, %rd62;
	st.global.u16 	[%rd63], %rs4;
$L__BB0_43:
	ret;

}


// ===== COMPILED SASS (sm_100) =====

	.target	sm_100

	.elftype	@"ET_EXEC"


//--------------------- .note.nv.tkinfo           --------------------------
	.section	.note.nv.tkinfo,"",@"SHT_NOTE"
	.sectionflags	@"SHF_NOTE_NV_TKINFO"
	.tkinfo
        /*0018*/ 	.word	0x00000002
        /*0030*/ 	.string	""
        /*0030*/ 	.string	"ptxas"
        /*0030*/ 	.string	"Cuda compilation tools, release 13.0, V13.0.88"
        /*0030*/ 	.string	"Build cuda_13.0.r13.0/compiler.36424714_0"
        /*0030*/ 	.string	"-arch sm_100 -m 64 "



//--------------------- .note.nv.cuinfo           --------------------------
	.section	.note.nv.cuinfo,"",@"SHT_NOTE"
	.sectionflags	@"SHF_NOTE_NV_CUINFO"
        /*0018*/ 	.short	0x0002
        /*001a*/ 	.short	0x0064
        /*001c*/ 	.short	0x0082
	.zero		2


//--------------------- .nv.info                  --------------------------
	.section	.nv.info,"",@"SHT_CUDA_INFO"
	.align	4


	//----- nvinfo : EIATTR_REGCOUNT
	.align		4
        /*0000*/ 	.byte	0x04, 0x2f
        /*0002*/ 	.short	(.L_1 - .L_0)
	.align		4
.L_0:
        /*0004*/ 	.word	index@(_Z24softmax_kernel_opt_ga100PK6__halfPS_ii)
        /*0008*/ 	.word	0x00000020


	//----- nvinfo : EIATTR_FRAME_SIZE
	.align		4
.L_1:
        /*000c*/ 	.byte	0x04, 0x11
        /*000e*/ 	.short	(.L_3 - .L_2)
	.align		4
.L_2:
        /*0010*/ 	.word	index@(_Z24softmax_kernel_opt_ga100PK6__halfPS_ii)
        /*0014*/ 	.word	0x00000000


	//----- nvinfo : EIATTR_MIN_STACK_SIZE
	.align		4
.L_3:
        /*0018*/ 	.byte	0x04, 0x12
        /*001a*/ 	.short	(.L_5 - .L_4)
	.align		4
.L_4:
        /*001c*/ 	.word	index@(_Z24softmax_kernel_opt_ga100PK6__halfPS_ii)
        /*0020*/ 	.word	0x00000000
.L_5:


//--------------------- .nv.compat                --------------------------
	.section	.nv.compat,"",@"SHT_CUDA_COMPAT_INFO"
	.align	4
        /*0000*/ 	.byte	0x02, 0x09, 0x00, 0x00, 0x02, 0x02, 0x01, 0x00, 0x02, 0x05, 0x05, 0x00, 0x03, 0x07, 0x01, 0x01
        /*0010*/ 	.byte	0x02, 0x03, 0x00, 0x00, 0x02, 0x06, 0x01, 0x00, 0x04, 0x0b, 0x08, 0x00, 0x01, 0x00, 0x00, 0x00
        /*0020*/ 	.byte	0x00, 0x00, 0x00, 0x00


//--------------------- .nv.info._Z24softmax_kernel_opt_ga100PK6__halfPS_ii --------------------------
	.section	.nv.info._Z24softmax_kernel_opt_ga100PK6__halfPS_ii,"",@"SHT_CUDA_INFO"
	.sectionflags	@""
	.align	4


	//----- nvinfo : EIATTR_CUDA_API_VERSION
	.align		4
        /*0000*/ 	.byte	0x04, 0x37
        /*0002*/ 	.short	(.L_7 - .L_6)
.L_6:
        /*0004*/ 	.word	0x00000082


	//----- nvinfo : EIATTR_KPARAM_INFO
	.align		4
.L_7:
        /*0008*/ 	.byte	0x04, 0x17
        /*000a*/ 	.short	(.L_9 - .L_8)
.L_8:
        /*000c*/ 	.word	0x00000000
        /*0010*/ 	.short	0x0003
        /*0012*/ 	.short	0x0014
        /*0014*/ 	.byte	0x00, 0xf0, 0x11, 0x00


	//----- nvinfo : EIATTR_KPARAM_INFO
	.align		4
.L_9:
        /*0018*/ 	.byte	0x04, 0x17
        /*001a*/ 	.short	(.L_11 - .L_10)
.L_10:
        /*001c*/ 	.word	0x00000000
        /*0020*/ 	.short	0x0002
        /*0022*/ 	.short	0x0010
        /*0024*/ 	.byte	0x00, 0xf0, 0x11, 0x00


	//----- nvinfo : EIATTR_KPARAM_INFO
	.align		4
.L_11:
        /*0028*/ 	.byte	0x04, 0x17
        /*002a*/ 	.short	(.L_13 - .L_12)
.L_12:
        /*002c*/ 	.word	0x00000000
        /*0030*/ 	.short	0x0001
        /*0032*/ 	.short	0x0008
        /*0034*/ 	.byte	0x00, 0xf5, 0x21, 0x00


	//----- nvinfo : EIATTR_KPARAM_INFO
	.align		4
.L_13:
        /*0038*/ 	.byte	0x04, 0x17
        /*003a*/ 	.short	(.L_15 - .L_14)
.L_14:
        /*003c*/ 	.word	0x00000000
        /*0040*/ 	.short	0x0000
        /*0042*/ 	.short	0x0000
        /*0044*/ 	.byte	0x00, 0xf5, 0x21, 0x00


	//----- nvinfo : EIATTR_SPARSE_MMA_MASK
	.align		4
.L_15:
        /*0048*/ 	.byte	0x03, 0x50
        /*004a*/ 	.short	0x0000


	//----- nvinfo : EIATTR_MAXREG_COUNT
	.align		4
        /*004c*/ 	.byte	0x03, 0x1b
        /*004e*/ 	.short	0x00ff


	//----- nvinfo : EIATTR_NUM_BARRIERS
	.align		4
        /*0050*/ 	.byte	0x02, 0x4c
        /*0052*/ 	.byte	0x01
	.zero		1


	//----- nvinfo : EIATTR_MERCURY_ISA_VERSION
	.align		4
        /*0054*/ 	.byte	0x03, 0x5f
        /*0056*/ 	.short	0x0101


	//----- nvinfo : EIATTR_COOP_GROUP_MASK_REGIDS
	.align		4
        /*0058*/ 	.byte	0x04, 0x29
        /*005a*/ 	.short	(.L_17 - .L_16)


	//   ....[0]....
.L_16:
        /*005c*/ 	.word	0xffffffff


	//   ....[1]....
        /*0060*/ 	.word	0xffffffff


	//   ....[2]....
        /*0064*/ 	.word	0xffffffff


	//   ....[3]....
        /*0068*/ 	.word	0xffffffff


	//   ....[4]....
        /*006c*/ 	.word	0xffffffff


	//   ....[5]....
        /*0070*/ 	.word	0xffffffff


	//   ....[6]....
        /*0074*/ 	.word	0xffffffff


	//   ....[7]....
        /*0078*/ 	.word	0xffffffff


	//   ....[8]....
        /*007c*/ 	.word	0xffffffff


	//   ....[9]....
        /*0080*/ 	.word	0xffffffff


	//   ....[10]....
        /*0084*/ 	.word	0xffffffff


	//   ....[11]....
        /*0088*/ 	.word	0xffffffff


	//   ....[12]....
        /*008c*/ 	.word	0xffffffff


	//   ....[13]....
        /*0090*/ 	.word	0xffffffff


	//   ....[14]....
        /*0094*/ 	.word	0xffffffff


	//   ....[15]....
        /*0098*/ 	.word	0xffffffff


	//   ....[16]....
        /*009c*/ 	.word	0xffffffff


	//   ....[17]....
        /*00a0*/ 	.word	0xffffffff


	//   ....[18]....
        /*00a4*/ 	.word	0xffffffff


	//   ....[19]....
        /*00a8*/ 	.word	0xffffffff


	//   ....[20]....
        /*00ac*/ 	.word	0x0500000b


	//   ....[21]....
        /*00b0*/ 	.word	0x0500000b


	//   ....[22]....
        /*00b4*/ 	.word	0x0500000b


	//   ....[23]....
        /*00b8*/ 	.word	0x0500000b


	//   ....[24]....
        /*00bc*/ 	.word	0x0500000b


	//   ....[25]....
        /*00c0*/ 	.word	0x0500000b


	//   ....[26]....
        /*00c4*/ 	.word	0x0500000b


	//   ....[27]....
        /*00c8*/ 	.word	0x0500000b


	//   ....[28]....
        /*00cc*/ 	.word	0x0500000b


	//   ....[29]....
        /*00d0*/ 	.word	0x0500000b


	//----- nvinfo : EIATTR_COOP_GROUP_INSTR_OFFSETS
	.align		4
.L_17:
        /*00d4*/ 	.byte	0x04, 0x28
        /*00d6*/ 	.short	(.L_19 - .L_18)


	//   ....[0]....
.L_18:
        /*00d8*/ 	.word	0x00000740


	//   ....[1]....
        /*00dc*/ 	.word	0x00000760


	//   ....[2]....
        /*00e0*/ 	.word	0x00000790


	//   ....[3]....
        /*00e4*/ 	.word	0x000007d0


	//   ....[4]....
        /*00e8*/ 	.word	0x00000800


	//   ....[5]....
        /*00ec*/ 	.word	0x000008b0


	//   ....[6]....
        /*00f0*/ 	.word	0x000008d0


	//   ....[7]....
        /*00f4*/ 	.word	0x000008f0


	//   ....[8]....
        /*00f8*/ 	.word	0x00000910


	//   ....[9]....
        /*00fc*/ 	.word	0x00000930


	//   ....[10]....
        /*0100*/ 	.word	0x000013e0


	//   ....[11]....
        /*0104*/ 	.word	0x00001410


	//   ....[12]....
        /*0108*/ 	.word	0x00001440


	//   ....[13]....
        /*010c*/ 	.word	0x00001460


	//   ....[14]....
        /*0110*/ 	.word	0x00001480


	//   ....[15]....
        /*0114*/ 	.word	0x00001530


	//   ....[16]....
        /*0118*/ 	.word	0x00001550


	//   ....[17]....
        /*011c*/ 	.word	0x00001570


	//   ....[18]....
        /*0120*/ 	.word	0x00001590


	//   ....[19]....
        /*0124*/ 	.word	0x000015b0


	//   ....[20]....
        /*0128*/ 	.word	0x00002200


	//   ....[21]....
        /*012c*/ 	.word	0x00002270


	//   ....[22]....
        /*0130*/ 	.word	0x000022e0


	//   ....[23]....
        /*0134*/ 	.word	0x00002350


	//   ....[24]....
        /*0138*/ 	.word	0x000023c0


	//   ....[25]....
        /*013c*/ 	.word	0x00002440


	//   ....[26]....
        /*0140*/ 	.word	0x000024b0


	//   ....[27]....
        /*0144*/ 	.word	0x00002520


	//   ....[28]....
        /*0148*/ 	.word	0x00002590


	//   ....[29]....
        /*014c*/ 	.word	0x00002600


	//----- nvinfo : EIATTR_VRC_CTA_INIT_COUNT
	.align		4
.L_19:
        /*0150*/ 	.byte	0x02, 0x4a
	.zero		1
	.zero		1


	//----- nvinfo : EIATTR_EXIT_INSTR_OFFSETS
	.align		4
        /*0154*/ 	.byte	0x04, 0x1c
        /*0156*/ 	.short	(.L_21 - .L_20)


	//   ....[0]....
.L_20:
        /*0158*/ 	.word	0x00000040


	//   ....[1]....
        /*015c*/ 	.word	0x000020d0


	//   ....[2]....
        /*0160*/ 	.word	0x000021a0


	//----- nvinfo : EIATTR_CRS_STACK_SIZE
	.align		4
.L_21:
        /*0164*/ 	.byte	0x04, 0x1e
        /*0166*/ 	.short	(.L_23 - .L_22)
.L_22:
        /*0168*/ 	.word	0x00000000


	//----- nvinfo : EIATTR_CBANK_PARAM_SIZE
	.align		4
.L_23:
        /*016c*/ 	.byte	0x03, 0x19
        /*016e*/ 	.short	0x0018


	//----- nvinfo : EIATTR_PARAM_CBANK
	.align		4
        /*0170*/ 	.byte	0x04, 0x0a
        /*0172*/ 	.short	(.L_25 - .L_24)
	.align		4
.L_24:
        /*0174*/ 	.word	index@(.nv.constant0._Z24softmax_kernel_opt_ga100PK6__halfPS_ii)
        /*0178*/ 	.short	0x0380
        /*017a*/ 	.short	0x0018


	//----- nvinfo : EIATTR_SW_WAR
	.align		4
.L_25:
        /*017c*/ 	.byte	0x04, 0x36
        /*017e*/ 	.short	(.L_27 - .L_26)
.L_26:
        /*0180*/ 	.word	0x00000008
.L_27:


//--------------------- .nv.callgraph             --------------------------
	.section	.nv.callgraph,"",@"SHT_CUDA_CALLGRAPH"
	.align	4
	.sectionentsize	8
	.align		4
        /*0000*/ 	.word	0x00000000
	.align		4
        /*0004*/ 	.word	0xffffffff
	.align		4
        /*0008*/ 	.word	0x00000000
	.align		4
        /*000c*/ 	.word	0xfffffffe
	.align		4
        /*0010*/ 	.word	0x00000000
	.align		4
        /*0014*/ 	.word	0xfffffffd
	.align		4
        /*0018*/ 	.word	0x00000000
	.align		4
        /*001c*/ 	.word	0xfffffffc


//--------------------- .text._Z24softmax_kernel_opt_ga100PK6__halfPS_ii --------------------------
	.section	.text._Z24softmax_kernel_opt_ga100PK6__halfPS_ii,"ax",@progbits
	.align	128
        .global         _Z24softmax_kernel_opt_ga100PK6__halfPS_ii
        .type           _Z24softmax_kernel_opt_ga100PK6__halfPS_ii,@function
        .size           _Z24softmax_kernel_opt_ga100PK6__halfPS_ii,(.L_x_38 - _Z24softmax_kernel_opt_ga100PK6__halfPS_ii)
        .other          _Z24softmax_kernel_opt_ga100PK6__halfPS_ii,@"STO_CUDA_ENTRY STV_DEFAULT"
_Z24softmax_kernel_opt_ga100PK6__halfPS_ii:
.text._Z24softmax_kernel_opt_ga100PK6__halfPS_ii:
[----:B------:R-:W-:Y:S08]  /*0000*/  LDC R1, c[0x0][0x37c] ;  /* 0x0000df00ff017b82 */ /* 0x000ff00000000800 */
[----:B------:R-:W0:Y:S08]  /*0010*/  S2UR UR4, SR_CTAID.X ;  /* 0x00000000000479c3 */ /* 0x000e300000002500 */
[----:B------:R-:W0:Y:S02]  /*0020*/  LDC R0, c[0x0][0x390] ;  /* 0x0000e400ff007b82 */ /* 0x000e240000000800 */
[----:B0-----:R-:W-:-:S13]  /*0030*/  ISETP.LE.AND P0, PT, R0, UR4, PT ;  /* 0x0000000400007c0c */ /* 0x001fda000bf03270 */
[----:B------:R-:W-:Y:S05]  /*0040*/  @P0 EXIT ;  /* 0x000000000000094d */ /* 0x000fea0003800000 */
[----:B------:R-:W0:Y:S01]  /*0050*/  LDC R22, c[0x0][0x394] ;  /* 0x0000e500ff167b82 */ /* 0x000e220000000800 */
[----:B------:R-:W1:Y:S01]  /*0060*/  S2R R10, SR_TID.X ;  /* 0x00000000000a7919 */ /* 0x000e620000002100 */
[----:B------:R-:W2:Y:S01]  /*0070*/  LDCU.64 UR8, c[0x0][0x380] ;  /* 0x00007000ff0877ac */ /* 0x000ea20008000a00 */
[----:B------:R-:W-:Y:S01]  /*0080*/  BSSY.RECONVERGENT B0, `(.L_x_0) ;  /* 0x000005f000007945 */ /* 0x000fe20003800200 */
[----:B------:R-:W-:Y:S01]  /*0090*/  MOV R0, 0xfcf0bdc2 ;  /* 0xfcf0bdc200007802 */ /* 0x000fe20000000f00 */
[----:B------:R-:W3:Y:S03]  /*00a0*/  LDCU.64 UR6, c[0x0][0x358] ;  /* 0x00006b00ff0677ac */ /* 0x000ee60008000a00 */
[----:B------:R-:W4:Y:S01]  /*00b0*/  LDC R9, c[0x0][0x360] ;  /* 0x0000d800ff097b82 */ /* 0x000f220000000800 */
[C---:B0-----:R-:W-:Y:S01]  /*00c0*/  LEA.HI R7, R22.reuse, R22, RZ, 0x1 ;  /* 0x0000001616077211 */ /* 0x041fe200078f08ff */
[----:B------:R-:W-:-:S03]  /*00d0*/  IMAD R8, R22, UR4, RZ ;  /* 0x0000000416087c24 */ /* 0x000fc6000f8e02ff */
[----:B------:R-:W-:Y:S01]  /*00e0*/  SHF.R.S32.HI R7, RZ, 0x1, R7 ;  /* 0x00000001ff077819 */ /* 0x000fe20000011407 */
[----:B------:R-:W-:-:S03]  /*00f0*/  IMAD.WIDE R12, R8, 0x2, RZ ;  /* 0x00000002080c7825 */ /* 0x000fc600078e02ff */
[----:B-1----:R-:W-:Y:S02]  /*0100*/  ISETP.GE.AND P0, PT, R10, R7, PT ;  /* 0x000000070a00720c */ /* 0x002fe40003f06270 */
[----:B--2---:R-:W-:Y:S02]  /*0110*/  IADD3 R14, P1, PT, R12, UR8, RZ ;  /* 0x000000080c0e7c10 */ /* 0x004fe4000ff3e0ff */
[----:B------:R-:W-:Y:S02]  /*0120*/  LOP3.LUT R6, R10, 0x1f, RZ, 0xc0, !PT ;  /* 0x0000001f0a067812 */ /* 0x000fe400078ec0ff */
[----:B------:R-:W-:-:S07]  /*0130*/  IADD3.X R15, PT, PT, R13, UR9, RZ, P1, !PT ;  /* 0x000000090d0f7c10 */ /* 0x000fce0008ffe4ff */
[----:B---34-:R-:W-:Y:S05]  /*0140*/  @P0 BRA `(.L_x_1) ;  /* 0x0000000400480947 */ /* 0x018fea0003800000 */
[----:B------:R-:W0:Y:S01]  /*0150*/  I2F.U32.RP R11, R9 ;  /* 0x00000009000b7306 */ /* 0x000e220000209000 */
[----:B------:R-:W-:Y:S01]  /*0160*/  IADD3 R0, PT, PT, R10, R9, RZ ;  /* 0x000000090a007210 */ /* 0x000fe20007ffe0ff */
[----:B------:R-:W-:Y:S01]  /*0170*/  BSSY.RECONVERGENT B1, `(.L_x_2) ;  /* 0x0000030000017945 */ /* 0x000fe20003800200 */
[----:B------:R-:W-:Y:S02]  /*0180*/  ISETP.NE.U32.AND P2, PT, R9, RZ, PT ;  /* 0x000000ff0900720c */ /* 0x000fe40003f45070 */
[----:B------:R-:W-:Y:S02]  /*0190*/  ISETP.GE.U32.AND P0, PT, R0, R7, PT ;  /* 0x000000070000720c */ /* 0x000fe40003f06070 */
[----:B------:R-:W-:Y:S02]  /*01a0*/  VIMNMX.U32 R5, PT, PT, R7, R0, !PT ;  /* 0x0000000007057248 */ /* 0x000fe40007fe0000 */
[----:B------:R-:W-:Y:S01]  /*01b0*/  MOV R18, R10 ;  /* 0x0000000a00127202 */ /* 0x000fe20000000f00 */
[----:B0-----:R-:W0:Y:S02]  /*01c0*/  MUFU.RCP R11, R11 ;  /* 0x0000000b000b7308 */ /* 0x001e240000001000 */
[----:B0-----:R-:W-:-:S06]  /*01d0*/  IADD3 R2, PT, PT, R11, 0xffffffe, RZ ;  /* 0x0ffffffe0b027810 */ /* 0x001fcc0007ffe0ff */
[----:B------:R0:W1:Y:S02]  /*01e0*/  F2I.FTZ.U32.TRUNC.NTZ R3, R2 ;  /* 0x0000000200037305 */ /* 0x000064000021f000 */
[----:B0-----:R-:W-:Y:S01]  /*01f0*/  HFMA2 R2, -RZ, RZ, 0, 0 ;  /* 0x00000000ff027431 */ /* 0x001fe200000001ff */
[----:B-1----:R-:W-:-:S05]  /*0200*/  IADD3 R4, PT, PT, RZ, -R3, RZ ;  /* 0x80000003ff047210 */ /* 0x002fca0007ffe0ff */
[----:B------:R-:W-:Y:S01]  /*0210*/  IMAD R17, R4, R9, RZ ;  /* 0x0000000904117224 */ /* 0x000fe200078e02ff */
[----:B------:R-:W-:-:S03]  /*0220*/  SEL R4, RZ, 0x1, P0 ;  /* 0x00000001ff047807 */ /* 0x000fc60000000000 */
[----:B------:R-:W-:Y:S01]  /*0230*/  IMAD.HI.U32 R3, R3, R17, R2 ;  /* 0x0000001103037227 */ /* 0x000fe200078e0002 */
[----:B------:R-:W-:-:S05]  /*0240*/  IADD3 R0, PT, PT, R5, -R0, -R4 ;  /* 0x8000000005007210 */ /* 0x000fca0007ffe804 */
[----:B------:R-:W-:-:S04]  /*0250*/  IMAD.HI.U32 R3, R3, R0, RZ ;  /* 0x0000000003037227 */ /* 0x000fc800078e00ff */
[----:B------:R-:W-:-:S04]  /*0260*/  IMAD.MOV R2, RZ, RZ, -R3 ;  /* 0x000000ffff027224 */ /* 0x000fc800078e0a03 */
[----:B------:R-:W-:-:S05]  /*0270*/  IMAD R0, R9, R2, R0 ;  /* 0x0000000209007224 */ /* 0x000fca00078e0200 */
[----:B------:R-:W-:-:S13]  /*0280*/  ISETP.GE.U32.AND P0, PT, R0, R9, PT ;  /* 0x000000090000720c */ /* 0x000fda0003f06070 */
[-C--:B------:R-:W-:Y:S02]  /*0290*/  @P0 IADD3 R0, PT, PT, R0, -R9.reuse, RZ ;  /* 0x8000000900000210 */ /* 0x080fe40007ffe0ff */
[----:B------:R-:W-:Y:S02]  /*02a0*/  @P0 IADD3 R3, PT, PT, R3, 0x1, RZ ;  /* 0x0000000103030810 */ /* 0x000fe40007ffe0ff */
[----:B------:R-:W-:-:S13]  /*02b0*/  ISETP.GE.U32.AND P1, PT, R0, R9, PT ;  /* 0x000000090000720c */ /* 0x000fda0003f26070 */
[----:B------:R-:W-:Y:S02]  /*02c0*/  @P1 IADD3 R3, PT, PT, R3, 0x1, RZ ;  /* 0x0000000103031810 */ /* 0x000fe40007ffe0ff */
[----:B------:R-:W-:-:S04]  /*02d0*/  @!P2 LOP3.LUT R3, RZ, R9, RZ, 0x33, !PT ;  /* 0x00000009ff03a212 */ /* 0x000fc800078e33ff */
[----:B------:R-:W-:-:S04]  /*02e0*/  IADD3 R4, PT, PT, R4, R3, RZ ;  /* 0x0000000304047210 */ /* 0x000fc80007ffe0ff */
[C---:B------:R-:W-:Y:S02]  /*02f0*/  LOP3.LUT R0, R4.reuse, 0x3, RZ, 0xc0, !PT ;  /* 0x0000000304007812 */ /* 0x040fe400078ec0ff */
[----:B------:R-:W-:Y:S02]  /*0300*/  ISETP.GE.U32.AND P1, PT, R4, 0x3, PT ;  /* 0x000000030400780c */ /* 0x000fe40003f26070 */
[----:B------:R-:W-:Y:S01]  /*0310*/  ISETP.NE.AND P0, PT, R0, 0x3, PT ;  /* 0x000000030000780c */ /* 0x000fe20003f05270 */
[----:B------:R-:W-:-:S12]  /*0320*/  IMAD.MOV.U32 R0, RZ, RZ, -0x30f423e ;  /* 0xfcf0bdc2ff007424 */ /* 0x000fd800078e00ff */
[----:B------:R-:W-:Y:S05]  /*0330*/  @!P0 BRA `(.L_x_3) ;  /* 0x00000000004c8947 */ /* 0x000fea0003800000 */
[----:B------:R-:W-:Y:S01]  /*0340*/  IMAD.WIDE.U32 R2, R10, 0x4, R12 ;  /* 0x000000040a027825 */ /* 0x000fe200078e000c */
[----:B------:R-:W-:Y:S02]  /*0350*/  IADD3 R0, PT, PT, R4, 0x1, RZ ;  /* 0x0000000104007810 */ /* 0x000fe40007ffe0ff */
[----:B------:R-:W-:Y:S02]  /*0360*/  MOV R18, R10 ;  /* 0x0000000a00127202 */ /* 0x000fe40000000f00 */
[----:B------:R-:W-:Y:S02]  /*0370*/  IADD3 R4, P0, PT, R2, UR8, RZ ;  /* 0x0000000802047c10 */ /* 0x000fe4000ff1e0ff */
[----:B------:R-:W-:Y:S02]  /*0380*/  LOP3.LUT R2, R0, 0x3, RZ, 0xc0, !PT ;  /* 0x0000000300027812 */ /* 0x000fe400078ec0ff */
[----:B------:R-:W-:Y:S02]  /*0390*/  MOV R0, 0xfcf0bdc2 ;  /* 0xfcf0bdc200007802 */ /* 0x000fe40000000f00 */
[----:B------:R-:W-:Y:S01]  /*03a0*/  IADD3.X R3, PT, PT, R3, UR9, RZ, P0, !PT ;  /* 0x0000000903037c10 */ /* 0x000fe200087fe4ff */
[----:B------:R-:W-:-:S07]  /*03b0*/  IMAD.MOV R11, RZ, RZ, -R2 ;  /* 0x000000ffff0b7224 */ /* 0x000fce00078e0a02 */
.L_x_4:
[----:B------:R-:W-:-:S05]  /*03c0*/  MOV R5, R3 ;  /* 0x0000000300057202 */ /* 0x000fca0000000f00 */
[----:B------:R0:W2:Y:S01]  /*03d0*/  LDG.E.CONSTANT R16, desc[UR6][R4.64] ;  /* 0x0000000604107981 */ /* 0x0000a2000c1e9900 */
[----:B------:R-:W-:Y:S01]  /*03e0*/  IADD3 R11, PT, PT, R11, 0x1, RZ ;  /* 0x000000010b0b7810 */ /* 0x000fe20007ffe0ff */
[C---:B------:R-:W-:Y:S01]  /*03f0*/  IMAD.WIDE.U32 R2, R9.reuse, 0x4, R4 ;  /* 0x0000000409027825 */ /* 0x040fe200078e0004 */
[----:B------:R-:W-:Y:S02]  /*0400*/  IADD3 R18, PT, PT, R9, R18, RZ ;  /* 0x0000001209127210 */ /* 0x000fe40007ffe0ff */
[----:B------:R-:W-:Y:S02]  /*0410*/  ISETP.NE.AND P0, PT, R11, RZ, PT ;  /* 0x000000ff0b00720c */ /* 0x000fe40003f05270 */
[----:B0-----:R-:W-:Y:S01]  /*0420*/  MOV R4, R2 ;  /* 0x0000000200047202 */ /* 0x001fe20000000f00 */
[--C-:B--2---:R-:W-:Y:S02]  /*0430*/  HADD2.F32 R17, -RZ, R16.reuse.H0_H0 ;  /* 0x20000010ff117230 */ /* 0x104fe40000004100 */
[----:B------:R-:W-:-:S05]  /*0440*/  HADD2.F32 R16, -RZ, R16.H1_H1 ;  /* 0x30000010ff107230 */ /* 0x000fca0000004100 */
[----:B------:R-:W-:-:S03]  /*0450*/  FMNMX3 R0, R17, R16, R0, !PT ;  /* 0x0000001011007276 */ /* 0x000fc60007800000 */
[----:B------:R-:W-:Y:S05]  /*0460*/  @P0 BRA `(.L_x_4) ;  /* 0xfffffffc00d40947 */ /* 0x000fea000383ffff */
.L_x_3:
[----:B------:R-:W-:Y:S05]  /*0470*/  BSYNC.RECONVERGENT B1 ;  /* 0x0000000000017941 */ /* 0x000fea0003800200 */
.L_x_2:
[----:B------:R-:W-:Y:S05]  /*0480*/  @!P1 BRA `(.L_x_1) ;  /* 0x0000000000789947 */ /* 0x000fea0003800000 */
[C-C-:B------:R-:W-:Y:S01]  /*0490*/  IMAD R11, R9.reuse, 0x2, R18.reuse ;  /* 0x00000002090b7824 */ /* 0x140fe200078e0212 */
[----:B------:R-:W-:Y:S01]  /*04a0*/  IADD3 R23, PT, PT, R18, R9, RZ ;  /* 0x0000000912177210 */ /* 0x000fe20007ffe0ff */
[----:B------:R-:W-:-:S07]  /*04b0*/  IMAD R19, R9, 0x3, R18 ;  /* 0x0000000309137824 */ /* 0x000fce00078e0212 */
.L_x_5:
[----:B------:R-:W-:-:S04]  /*04c0*/  IMAD.WIDE.U32 R4, R18, 0x4, R14 ;  /* 0x0000000412047825 */ /* 0x000fc800078e000e */
[--C-:B------:R-:W-:Y:S02]  /*04d0*/  IMAD.WIDE.U32 R2, R23, 0x4, R14.reuse ;  /* 0x0000000417027825 */ /* 0x100fe400078e000e */
[----:B------:R-:W2:Y:S02]  /*04e0*/  LDG.E.CONSTANT R4, desc[UR6][R4.64] ;  /* 0x0000000604047981 */ /* 0x000ea4000c1e9900 */
[--C-:B------:R-:W-:Y:S02]  /*04f0*/  IMAD.WIDE.U32 R16, R11, 0x4, R14.reuse ;  /* 0x000000040b107825 */ /* 0x100fe400078e000e */
[----:B------:R-:W3:Y:S02]  /*0500*/  LDG.E.CONSTANT R2, desc[UR6][R2.64] ;  /* 0x0000000602027981 */ /* 0x000ee4000c1e9900 */
[----:B------:R-:W-:Y:S02]  /*0510*/  IMAD.WIDE.U32 R20, R19, 0x4, R14 ;  /* 0x0000000413147825 */ /* 0x000fe400078e000e */
[----:B------:R-:W4:Y:S04]  /*0520*/  LDG.E.CONSTANT R16, desc[UR6][R16.64] ;  /* 0x0000000610107981 */ /* 0x000f28000c1e9900 */
[----:B------:R-:W5:Y:S01]  /*0530*/  LDG.E.CONSTANT R20, desc[UR6][R20.64] ;  /* 0x0000000614147981 */ /* 0x000f62000c1e9900 */
[----:B------:R-:W-:-:S02]  /*0540*/  IADD3 R18, PT, PT, R9, R18, R9 ;  /* 0x0000001209127210 */ /* 0x000fc40007ffe009 */
[C---:B------:R-:W-:Y:S02]  /*0550*/  LEA R23, R9.reuse, R23, 0x2 ;  /* 0x0000001709177211 */ /* 0x040fe400078e10ff */
[C---:B------:R-:W-:Y:S02]  /*0560*/  IADD3 R18, PT, PT, R9.reuse, R18, R9 ;  /* 0x0000001209127210 */ /* 0x040fe40007ffe009 */
[C---:B------:R-:W-:Y:S02]  /*0570*/  LEA R11, R9.reuse, R11, 0x2 ;  /* 0x0000000b090b7211 */ /* 0x040fe400078e10ff */
[----:B------:R-:W-:Y:S02]  /*0580*/  ISETP.GE.AND P0, PT, R18, R7, PT ;  /* 0x000000071200720c */ /* 0x000fe40003f06270 */
[----:B------:R-:W-:Y:S01]  /*0590*/  LEA R19, R9, R19, 0x2 ;  /* 0x0000001309137211 */ /* 0x000fe200078e10ff */
[--C-:B--2---:R-:W-:Y:S02]  /*05a0*/  HADD2.F32 R25, -RZ, R4.reuse.H0_H0 ;  /* 0x20000004ff197230 */ /* 0x104fe40000004100 */
[----:B------:R-:W-:-:S02]  /*05b0*/  HADD2.F32 R24, -RZ, R4.H1_H1 ;  /* 0x30000004ff187230 */ /* 0x000fc40000004100 */
[--C-:B---3--:R-:W-:Y:S02]  /*05c0*/  HADD2.F32 R27, -RZ, R2.reuse.H0_H0 ;  /* 0x20000002ff1b7230 */ /* 0x108fe40000004100 */
[----:B------:R-:W-:Y:S01]  /*05d0*/  HADD2.F32 R26, -RZ, R2.H1_H1 ;  /* 0x30000002ff1a7230 */ /* 0x000fe20000004100 */
[----:B------:R-:W-:Y:S01]  /*05e0*/  FMNMX3 R24, R25, R24, R0, !PT ;  /* 0x0000001819187276 */ /* 0x000fe20007800000 */
[--C-:B----4-:R-:W-:Y:S02]  /*05f0*/  HADD2.F32 R5, -RZ, R16.reuse.H0_H0 ;  /* 0x20000010ff057230 */ /* 0x110fe40000004100 */
[----:B------:R-:W-:Y:S01]  /*0600*/  HADD2.F32 R0, -RZ, R16.H1_H1 ;  /* 0x30000010ff007230 */ /* 0x000fe20000004100 */
[----:B------:R-:W-:Y:S01]  /*0610*/  FMNMX3 R24, R27, R26, R24, !PT ;  /* 0x0000001a1b187276 */ /* 0x000fe20007800018 */
[--C-:B-----5:R-:W-:Y:S02]  /*0620*/  HADD2.F32 R3, -RZ, R20.reuse.H0_H0 ;  /* 0x20000014ff037230 */ /* 0x120fe40000004100 */
[----:B------:R-:W-:Y:S01]  /*0630*/  HADD2.F32 R20, -RZ, R20.H1_H1 ;  /* 0x30000014ff147230 */ /* 0x000fe20000004100 */
[----:B------:R-:W-:-:S04]  /*0640*/  FMNMX3 R0, R5, R0, R24, !PT ;  /* 0x0000000005007276 */ /* 0x000fc80007800018 */
[----:B------:R-:W-:Y:S01]  /*0650*/  FMNMX3 R0, R3, R20, R0, !PT ;  /* 0x0000001403007276 */ /* 0x000fe20007800000 */
[----:B------:R-:W-:Y:S06]  /*0660*/  @!P0 BRA `(.L_x_5) ;  /* 0xfffffffc00948947 */ /* 0x000fec000383ffff */
.L_x_1:
[----:B------:R-:W-:Y:S05]  /*0670*/  BSYNC.RECONVERGENT B0 ;  /* 0x0000000000007941 */ /* 0x000fea0003800200 */
.L_x_0:
[----:B------:R-:W-:-:S04]  /*0680*/  LEA R5, R7, R10, 0x1 ;  /* 0x0000000a07057211 */ /* 0x000fc800078e08ff */
[C---:B------:R-:W-:Y:S01]  /*0690*/  ISETP.GE.AND P0, PT, R5.reuse, R22, PT ;  /* 0x000000160500720c */ /* 0x040fe20003f06270 */
[----:B------:R-:W-:-:S12]  /*06a0*/  IMAD.WIDE R16, R5, 0x2, R14 ;  /* 0x0000000205107825 */ /* 0x000fd800078e020e */
[----:B------:R-:W2:Y:S01]  /*06b0*/  @!P0 LDG.E.U16.CONSTANT R2, desc[UR6][R16.64] ;  /* 0x0000000610028981 */ /* 0x000ea2000c1e9500 */
[----:B------:R-:W0:Y:S01]  /*06c0*/  S2UR UR5, SR_CgaCtaId ;  /* 0x00000000000579c3 */ /* 0x000e220000008800 */
[----:B------:R-:W-:Y:S01]  /*06d0*/  UMOV UR4, 0x400 ;  /* 0x0000040000047882 */ /* 0x000fe20000000000 */
[----:B------:R-:W-:Y:S02]  /*06e0*/  ISETP.GT.U32.AND P2, PT, R10, 0x1f, PT ;  /* 0x0000001f0a00780c */ /* 0x000fe40003f44070 */
[----:B------:R-:W-:Y:S01]  /*06f0*/  PLOP3.LUT P1, PT, PT, PT, PT, 0x8, 0x80 ;  /* 0x000000000080781c */ /* 0x000fe20003f2e170 */
[----:B0-----:R-:W-:Y:S01]  /*0700*/  ULEA UR4, UR5, UR4, 0x18 ;  /* 0x0000000405047291 */ /* 0x001fe2000f8ec0ff */
[----:B--2---:R-:W-:-:S05]  /*0710*/  @!P0 HADD2.F32 R3, -RZ, R2.H0_H0 ;  /* 0x20000002ff038230 */ /* 0x004fca0000004100 */
[----:B------:R-:W-:Y:S02]  /*0720*/  @!P0 FMNMX R0, R0, R3, !PT ;  /* 0x0000000300008209 */ /* 0x000fe40007800000 */
[----:B------:R-:W-:-:S03]  /*0730*/  ISETP.NE.AND P0, PT, R6, RZ, PT ;  /* 0x000000ff0600720c */ /* 0x000fc60003f05270 */
[----:B------:R-:W0:Y:S02]  /*0740*/  SHFL.DOWN PT, R3, R0, 0x10, 0x1f ;  /* 0x0a001f0000037f89 */ /* 0x000e2400000e0000 */
[----:B0-----:R-:W-:-:S05]  /*0750*/  FMNMX R3, R3, R0, !PT ;  /* 0x0000000003037209 */ /* 0x001fca0007800000 */
[----:B------:R-:W0:Y:S02]  /*0760*/  SHFL.DOWN PT, R2, R3, 0x8, 0x1f ;  /* 0x09001f0003027f89 */ /* 0x000e2400000e0000 */
[----:B0-----:R-:W-:Y:S01]  /*0770*/  FMNMX R2, R3, R2, !PT ;  /* 0x0000000203027209 */ /* 0x001fe20007800000 */
[----:B------:R-:W-:-:S04]  /*0780*/  VIADD R3, R9, 0x1f ;  /* 0x0000001f09037836 */ /* 0x000fc80000000000 */
[----:B------:R-:W0:Y:S01]  /*0790*/  SHFL.DOWN PT, R11, R2, 0x4, 0x1f ;  /* 0x08801f00020b7f89 */ /* 0x000e2200000e0000 */
[----:B------:R-:W-:Y:S02]  /*07a0*/  SHF.R.U32.HI R3, RZ, 0x5, R3 ;  /* 0x00000005ff037819 */ /* 0x000fe40000011603 */
[----:B0-----:R-:W-:Y:S02]  /*07b0*/  FMNMX R11, R2, R11, !PT ;  /* 0x0000000b020b7209 */ /* 0x001fe40007800000 */
[----:B------:R-:W-:-:S03]  /*07c0*/  LEA R2, R6, UR4, 0x2 ;  /* 0x0000000406027c11 */ /* 0x000fc6000f8e10ff */
[----:B------:R-:W0:Y:S02]  /*07d0*/  SHFL.DOWN PT, R4, R11, 0x2, 0x1f ;  /* 0x08401f000b047f89 */ /* 0x000e2400000e0000 */
[----:B0-----:R-:W-:Y:S02]  /*07e0*/  FMNMX R18, R11, R4, !PT ;  /* 0x000000040b127209 */ /* 0x001fe40007800000 */
[----:B------:R-:W-:-:S03]  /*07f0*/  SHF.R.U32.HI R4, RZ, 0x3, R10 ;  /* 0x00000003ff047819 */ /* 0x000fc6000001160a */
[----:B------:R-:W0:Y:S01]  /*0800*/  SHFL.DOWN PT, R19, R18, 0x1, 0x1f ;  /* 0x08201f0012137f89 */ /* 0x000e2200000e0000 */
[----:B------:R-:W-:Y:S02]  /*0810*/  LOP3.LUT R4, R4, 0x7c, RZ, 0xc0, !PT ;  /* 0x0000007c04047812 */ /* 0x000fe400078ec0ff */
[----:B0-----:R-:W-:-:S05]  /*0820*/  FMNMX R19, R18, R19, !PT ;  /* 0x0000001312137209 */ /* 0x001fca0007800000 */
[----:B------:R0:W-:Y:S01]  /*0830*/  @!P0 STS [R4+UR4], R19 ;  /* 0x0000001304008988 */ /* 0x0001e20008000804 */
[----:B------:R-:W-:Y:S06]  /*0840*/  BAR.SYNC.DEFER_BLOCKING 0x0 ;  /* 0x0000000000007b1d */ /* 0x000fec0000010000 */
[----:B------:R-:W-:Y:S05]  /*0850*/  @P2 BRA `(.L_x_6) ;  /* 0x0000000000482947 */ /* 0x000fea0003800000 */
[----:B------:R-:W-:Y:S01]  /*0860*/  ISETP.GE.U32.AND P2, PT, R6, R3, PT ;  /* 0x000000030600720c */ /* 0x000fe20003f46070 */
[----:B------:R-:W-:Y:S01]  /*0870*/  UMOV UR5, 0xffffffff ;  /* 0xffffffff00057882 */ /* 0x000fe20000000000 */
[----:B------:R-:W-:-:S11]  /*0880*/  MOV R0, 0xfcf0bdc2 ;  /* 0xfcf0bdc200007802 */ /* 0x000fd60000000f00 */
[----:B------:R1:W2:Y:S01]  /*0890*/  @!P2 LDS R0, [R2] ;  /* 0x000000000200a984 */ /* 0x0002a20000000800 */
[----:B------:R-:W-:Y:S05]  /*08a0*/  BRA.DIV UR5, `(.L_x_7) ;  /* 0x0000001a05407947 */ /* 0x000fea000b800000 */
[----:B--2---:R-:W2:Y:S02]  /*08b0*/  SHFL.DOWN PT, R21, R0, 0x10, 0x1f ;  /* 0x0a001f0000157f89 */ /* 0x004ea400000e0000 */
[----:B--2---:R-:W-:-:S05]  /*08c0*/  FMNMX R21, R21, R0, !PT ;  /* 0x0000000015157209 */ /* 0x004fca0007800000 */
[----:B------:R-:W2:Y:S02]  /*08d0*/  SHFL.DOWN PT, R20, R21, 0x8, 0x1f ;  /* 0x09001f0015147f89 */ /* 0x000ea400000e0000 */
[----:B--2---:R-:W-:-:S05]  /*08e0*/  FMNMX R20, R21, R20, !PT ;  /* 0x0000001415147209 */ /* 0x004fca0007800000 */
[----:B------:R-:W2:Y:S02]  /*08f0*/  SHFL.DOWN PT, R23, R20, 0x4, 0x1f ;  /* 0x08801f0014177f89 */ /* 0x000ea400000e0000 */
[----:B--2---:R-:W-:-:S05]  /*0900*/  FMNMX R23, R20, R23, !PT ;  /* 0x0000001714177209 */ /* 0x004fca0007800000 */
[----:B------:R-:W2:Y:S02]  /*0910*/  SHFL.DOWN PT, R24, R23, 0x2, 0x1f ;  /* 0x08401f0017187f89 */ /* 0x000ea400000e0000 */
[----:B--2---:R-:W-:-:S05]  /*0920*/  FMNMX R24, R23, R24, !PT ;  /* 0x0000001817187209 */ /* 0x004fca0007800000 */
[----:B------:R2:W3:Y:S02]  /*0930*/  SHFL.DOWN PT, R25, R24, 0x1, 0x1f ;  /* 0x08201f0018197f89 */ /* 0x0004e400000e0000 */
.L_x_30:
[----:B------:R-:W-:Y:S02]  /*0940*/  ISETP.NE.AND P2, PT, R10, RZ, PT ;  /* 0x000000ff0a00720c */ /* 0x000fe40003f45270 */
[----:B---3--:R-:W-:-:S11]  /*0950*/  FMNMX R25, R24, R25, !PT ;  /* 0x0000001918197209 */ /* 0x008fd60007800000 */
[----:B------:R3:W-:Y:S01]  /*0960*/  @!P2 STS [UR4], R25 ;  /* 0x00000019ff00a988 */ /* 0x0007e20008000804 */
[----:B------:R-:W-:-:S13]  /*0970*/  @!P2 PLOP3.LUT P1, PT, PT, PT, PT, 0x80, 0x8 ;  /* 0x000000000008a81c */ /* 0x000fda0003f2f070 */
.L_x_6:
[----:B------:R-:W-:Y:S05]  /*0980*/  WARPSYNC.ALL ;  /* 0x0000000000007948 */ /* 0x000fea0003800000 */
[----:B------:R-:W-:Y:S01]  /*0990*/  ISETP.GE.AND P2, PT, R10, R7, PT ;  /* 0x000000070a00720c */ /* 0x000fe20003f46270 */
[----:B------:R-:W-:Y:S01]  /*09a0*/  BAR.SYNC.DEFER_BLOCKING 0x0 ;  /* 0x0000000000007b1d */ /* 0x000fe20000010000 */
[----:B------:R-:W-:-:S05]  /*09b0*/  HFMA2 R26, -RZ, RZ, 0, 0 ;  /* 0x00000000ff1a7431 */ /* 0x000fca00000001ff */
[----:B------:R-:W-:Y:S01]  /*09c0*/  BSSY.RECONVERGENT B0, `(.L_x_8) ;  /* 0x0000094000007945 */ /* 0x000fe20003800200 */
[----:B------:R-:W4:Y:S05]  /*09d0*/  LDS R0, [UR4] ;  /* 0x00000004ff007984 */ /* 0x000f2a0008000800 */
[----:B------:R-:W-:Y:S05]  /*09e0*/  @P2 BRA `(.L_x_9) ;  /* 0x0000000800442947 */ /* 0x000fea0003800000 */
[----:B------:R-:W5:Y:S01]  /*09f0*/  I2F.U32.RP R23, R9 ;  /* 0x0000000900177306 */ /* 0x000f620000209000 */
[----:B------:R-:W-:Y:S01]  /*0a00*/  IADD3 R20, PT, PT, R10, R9, RZ ;  /* 0x000000090a147210 */ /* 0x000fe20007ffe0ff */
[----:B------:R-:W-:Y:S01]  /*0a10*/  BSSY.RECONVERGENT B1, `(.L_x_10) ;  /* 0x000003b000017945 */ /* 0x000fe20003800200 */
[----:B------:R-:W-:Y:S01]  /*0a20*/  ISETP.NE.U32.AND P4, PT, R9, RZ, PT ;  /* 0x000000ff0900720c */ /* 0x000fe20003f85070 */
[----:B------:R-:W-:Y:S01]  /*0a30*/  IMAD.MOV.U32 R26, RZ, RZ, RZ ;  /* 0x000000ffff1a7224 */ /* 0x000fe200078e00ff */
[----:B------:R-:W-:Y:S02]  /*0a40*/  ISETP.GE.U32.AND P2, PT, R20, R7, PT ;  /* 0x000000071400720c */ /* 0x000fe40003f46070 */
[----:B------:R-:W-:Y:S02]  /*0a50*/  VIMNMX.U32 R11, PT, PT, R7, R20, !PT ;  /* 0x00000014070b7248 */ /* 0x000fe40007fe0000 */
[----:B------:R-:W-:-:S04]  /*0a60*/  SEL R21, RZ, 0x1, P2 ;  /* 0x00000001ff157807 */ /* 0x000fc80001000000 */
[----:B------:R-:W-:Y:S01]  /*0a70*/  IADD3 R20, PT, PT, R11, -R20, -R21 ;  /* 0x800000140b147210 */ /* 0x000fe20007ffe815 */
[----:B-----5:R-:W5:Y:S02]  /*0a80*/  MUFU.RCP R23, R23 ;  /* 0x0000001700177308 */ /* 0x020f640000001000 */
[----:B-----5:R-:W-:-:S06]  /*0a90*/  IADD3 R18, PT, PT, R23, 0xffffffe, RZ ;  /* 0x0ffffffe17127810 */ /* 0x020fcc0007ffe0ff */
[----:B0-----:R0:W2:Y:S02]  /*0aa0*/  F2I.FTZ.U32.TRUNC.NTZ R19, R18 ;  /* 0x0000001200137305 */ /* 0x0010a4000021f000 */
[----:B0-----:R-:W-:Y:S01]  /*0ab0*/  IMAD.MOV.U32 R18, RZ, RZ, RZ ;  /* 0x000000ffff127224 */ /* 0x001fe200078e00ff */
[----:B--2---:R-:W-:-:S05]  /*0ac0*/  IADD3 R24, PT, PT, RZ, -R19, RZ ;  /* 0x80000013ff187210 */ /* 0x004fca0007ffe0ff */
[----:B---3--:R-:W-:Y:S01]  /*0ad0*/  IMAD R25, R24, R9, RZ ;  /* 0x0000000918197224 */ /* 0x008fe200078e02ff */
[----:B------:R-:W-:-:S03]  /*0ae0*/  MOV R24, R10 ;  /* 0x0000000a00187202 */ /* 0x000fc60000000f00 */
[----:B------:R-:W-:-:S06]  /*0af0*/  IMAD.HI.U32 R25, R19, R25, R18 ;  /* 0x0000001913197227 */ /* 0x000fcc00078e0012 */
[----:B------:R-:W-:-:S05]  /*0b00*/  IMAD.HI.U32 R18, R25, R20, RZ ;  /* 0x0000001419127227 */ /* 0x000fca00078e00ff */
[----:B------:R-:W-:-:S05]  /*0b10*/  IADD3 R11, PT, PT, -R18, RZ, RZ ;  /* 0x000000ff120b7210 */ /* 0x000fca0007ffe1ff */
        /* <DEDUP_REMOVED lines=10> */
[----:B------:R-:W-:-:S13]  /*0bc0*/  ISETP.NE.AND P3, PT, R18, 0x3, PT ;  /* 0x000000031200780c */ /* 0x000fda0003f65270 */
[----:B------:R-:W-:Y:S05]  /*0bd0*/  @!P3 BRA `(.L_x_11) ;  /* 0x000000000078b947 */ /* 0x000fea0003800000 */
[----:B------:R-:W-:Y:S01]  /*0be0*/  IMAD.WIDE.U32 R18, R10, 0x4, R12 ;  /* 0x000000040a127825 */ /* 0x000fe200078e000c */
[----:B------:R-:W-:Y:S02]  /*0bf0*/  IADD3 R11, PT, PT, R11, 0x1, RZ ;  /* 0x000000010b0b7810 */ /* 0x000fe40007ffe0ff */
[----:B------:R-:W-:Y:S02]  /*0c00*/  MOV R26, RZ ;  /* 0x000000ff001a7202 */ /* 0x000fe40000000f00 */
[----:B------:R-:W-:Y:S02]  /*0c10*/  IADD3 R18, P3, PT, R18, UR8, RZ ;  /* 0x0000000812127c10 */ /* 0x000fe4000ff7e0ff */
[----:B------:R-:W-:Y:S02]  /*0c20*/  LOP3.LUT R11, R11, 0x3, RZ, 0xc0, !PT ;  /* 0x000000030b0b7812 */ /* 0x000fe400078ec0ff */
[----:B------:R-:W-:Y:S02]  /*0c30*/  IADD3.X R19, PT, PT, R19, UR9, RZ, P3, !PT ;  /* 0x0000000913137c10 */ /* 0x000fe40009ffe4ff */
[----:B------:R-:W-:-:S02]  /*0c40*/  MOV R24, R10 ;  /* 0x0000000a00187202 */ /* 0x000fc40000000f00 */
[----:B------:R-:W-:-:S07]  /*0c50*/  IADD3 R11, PT, PT, -R11, RZ, RZ ;  /* 0x000000ff0b0b7210 */ /* 0x000fce0007ffe1ff */
.L_x_12:
[----:B------:R0:W2:Y:S01]  /*0c60*/  LDG.E.CONSTANT R20, desc[UR6][R18.64] ;  /* 0x0000000612147981 */ /* 0x0000a2000c1e9900 */
[----:B------:R-:W-:Y:S01]  /*0c70*/  VIADD R11, R11, 0x1 ;  /* 0x000000010b0b7836 */ /* 0x000fe20000000000 */
[C---:B------:R-:W-:Y:S01]  /*0c80*/  IADD3 R24, PT, PT, R9.reuse, R24, RZ ;  /* 0x0000001809187210 */ /* 0x040fe20007ffe0ff */
[----:B0-----:R-:W-:-:S04]  /*0c90*/  IMAD.WIDE.U32 R18, R9, 0x4, R18 ;  /* 0x0000000409127825 */ /* 0x001fc800078e0012 */
[--C-:B--2---:R-:W-:Y:S02]  /*0ca0*/  HADD2.F32 R21, -RZ, R20.reuse.H0_H0 ;  /* 0x20000014ff157230 */ /* 0x104fe40000004100 */
[----:B------:R-:W-:-:S03]  /*0cb0*/  HADD2.F32 R23, -RZ, R20.H1_H1 ;  /* 0x30000014ff177230 */ /* 0x000fc60000004100 */
[C---:B----4-:R-:W-:Y:S02]  /*0cc0*/  FADD R21, -R0.reuse, R21 ;  /* 0x0000001500157221 */ /* 0x050fe40000000100 */
[----:B------:R-:W-:Y:S02]  /*0cd0*/  FADD R23, -R0, R23 ;  /* 0x0000001700177221 */ /* 0x000fe40000000100 */
[----:B------:R-:W-:Y:S02]  /*0ce0*/  FMUL R21, R21, 1.4426950216293334961 ;  /* 0x3fb8aa3b15157820 */ /* 0x000fe40000400000 */
[----:B------:R-:W-:-:S03]  /*0cf0*/  FMUL R23, R23, 1.4426950216293334961 ;  /* 0x3fb8aa3b17177820 */ /* 0x000fc60000400000 */
[----:B------:R-:W-:Y:S02]  /*0d00*/  FSETP.GEU.AND P3, PT, R21, -126, PT ;  /* 0xc2fc00001500780b */ /* 0x000fe40003f6e000 */
[----:B------:R-:W-:-:S11]  /*0d10*/  FSETP.GEU.AND P4, PT, R23, -126, PT ;  /* 0xc2fc00001700780b */ /* 0x000fd60003f8e000 */
[----:B------:R-:W-:Y:S02]  /*0d20*/  @!P3 FMUL R21, R21, 0.5 ;  /* 0x3f0000001515b820 */ /* 0x000fe40000400000 */
[----:B------:R-:W-:Y:S02]  /*0d30*/  @!P4 FMUL R23, R23, 0.5 ;  /* 0x3f0000001717c820 */ /* 0x000fe40000400000 */
[----:B------:R-:W0:Y:S08]  /*0d40*/  MUFU.EX2 R20, R21 ;  /* 0x0000001500147308 */ /* 0x000e300000000800 */
[----:B------:R-:W2:Y:S01]  /*0d50*/  MUFU.EX2 R25, R23 ;  /* 0x0000001700197308 */ /* 0x000ea20000000800 */
[----:B0-----:R-:W-:Y:S01]  /*0d60*/  @!P3 FMUL R20, R20, R20 ;  /* 0x000000141414b220 */ /* 0x001fe20000400000 */
[----:B------:R-:W-:Y:S01]  /*0d70*/  ISETP.NE.AND P3, PT, R11, RZ, PT ;  /* 0x000000ff0b00720c */ /* 0x000fe20003f65270 */
[----:B--2---:R-:W-:-:S04]  /*0d80*/  @!P4 FMUL R25, R25, R25 ;  /* 0x000000191919c220 */ /* 0x004fc80000400000 */
[----:B------:R-:W-:-:S04]  /*0d90*/  FADD R25, R20, R25 ;  /* 0x0000001914197221 */ /* 0x000fc80000000000 */
[----:B------:R-:W-:-:S04]  /*0da0*/  FADD R26, R25, R26 ;  /* 0x0000001a191a7221 */ /* 0x000fc80000000000 */
[----:B------:R-:W-:Y:S05]  /*0db0*/  @P3 BRA `(.L_x_12) ;  /* 0xfffffffc00a83947 */ /* 0x000fea000383ffff */
.L_x_11:
[----:B------:R-:W-:Y:S05]  /*0dc0*/  BSYNC.RECONVERGENT B1 ;  /* 0x0000000000017941 */ /* 0x000fea0003800200 */
.L_x_10:
[----:B------:R-:W-:Y:S05]  /*0dd0*/  @!P2 BRA `(.L_x_9) ;  /* 0x000000040048a947 */ /* 0x000fea0003800000 */
[C---:B------:R-:W-:Y:S01]  /*0de0*/  LEA R11, R9.reuse, R24, 0x1 ;  /* 0x00000018090b7211 */ /* 0x040fe200078e08ff */
[----:B------:R-:W-:Y:S01]  /*0df0*/  IMAD R23, R9, 0x3, R24 ;  /* 0x0000000309177824 */ /* 0x000fe200078e0218 */
[----:B------:R-:W-:-:S07]  /*0e00*/  IADD3 R25, PT, PT, R24, R9, RZ ;  /* 0x0000000918197210 */ /* 0x000fce0007ffe0ff */
.L_x_13:
[----:B------:R-:W-:-:S06]  /*0e10*/  IMAD.WIDE.U32 R18, R24, 0x4, R14 ;  /* 0x0000000418127825 */ /* 0x000fcc00078e000e */
[----:B------:R-:W2:Y:S01]  /*0e20*/  LDG.E.CONSTANT R18, desc[UR6][R18.64] ;  /* 0x0000000612127981 */ /* 0x000ea2000c1e9900 */
[----:B------:R-:W-:-:S06]  /*0e30*/  IMAD.WIDE.U32 R20, R25, 0x4, R14 ;  /* 0x0000000419147825 */ /* 0x000fcc00078e000e */
[----:B------:R-:W3:Y:S01]  /*0e40*/  LDG.E.CONSTANT R20, desc[UR6][R20.64] ;  /* 0x0000000614147981 */ /* 0x000ee2000c1e9900 */
[--C-:B--2---:R-:W-:Y:S02]  /*0e50*/  HADD2.F32 R27, -RZ, R18.reuse.H0_H0 ;  /* 0x20000012ff1b7230 */ /* 0x104fe40000004100 */
[----:B------:R-:W-:-:S03]  /*0e60*/  HADD2.F32 R29, -RZ, R18.H1_H1 ;  /* 0x30000012ff1d7230 */ /* 0x000fc60000004100 */
[C---:B----4-:R-:W-:Y:S02]  /*0e70*/  FADD R27, -R0.reuse, R27 ;  /* 0x0000001b001b7221 */ /* 0x050fe40000000100 */
[C---:B------:R-:W-:Y:S01]  /*0e80*/  FADD R29, -R0.reuse, R29 ;  /* 0x0000001d001d7221 */ /* 0x040fe20000000100 */
[--C-:B---3--:R-:W-:Y:S02]  /*0e90*/  HADD2.F32 R19, -RZ, R20.reuse.H1_H1 ;  /* 0x30000014ff137230 */ /* 0x108fe40000004100 */
[----:B------:R-:W-:Y:S01]  /*0ea0*/  FMUL R27, R27, 1.4426950216293334961 ;  /* 0x3fb8aa3b1b1b7820 */ /* 0x000fe20000400000 */
[----:B------:R-:W-:Y:S02]  /*0eb0*/  HADD2.F32 R28, -RZ, R20.H0_H0 ;  /* 0x20000014ff1c7230 */ /* 0x000fe40000004100 */
[----:B------:R-:W-:Y:S01]  /*0ec0*/  FMUL R18, R29, 1.4426950216293334961 ;  /* 0x3fb8aa3b1d127820 */ /* 0x000fe20000400000 */
[C---:B------:R-:W-:Y:S01]  /*0ed0*/  FADD R19, -R0.reuse, R19 ;  /* 0x0000001300137221 */ /* 0x040fe20000000100 */
[----:B------:R-:W-:Y:S01]  /*0ee0*/  FSETP.GEU.AND P2, PT, R27, -126, PT ;  /* 0xc2fc00001b00780b */ /* 0x000fe20003f4e000 */
[----:B------:R-:W-:-:S02]  /*0ef0*/  FADD R28, -R0, R28 ;  /* 0x0000001c001c7221 */ /* 0x000fc40000000100 */
[----:B------:R-:W-:Y:S01]  /*0f00*/  FSETP.GEU.AND P3, PT, R18, -126, PT ;  /* 0xc2fc00001200780b */ /* 0x000fe20003f6e000 */
[----:B------:R-:W-:Y:S01]  /*0f10*/  FMUL R21, R19, 1.4426950216293334961 ;  /* 0x3fb8aa3b13157820 */ /* 0x000fe20000400000 */
[----:B------:R-:W-:-:S04]  /*0f20*/  FMUL R28, R28, 1.4426950216293334961 ;  /* 0x3fb8aa3b1c1c7820 */ /* 0x000fc80000400000 */
[----:B------:R-:W-:Y:S02]  /*0f30*/  FSETP.GEU.AND P5, PT, R21, -126, PT ;  /* 0xc2fc00001500780b */ /* 0x000fe40003fae000 */
[----:B------:R-:W-:Y:S02]  /*0f40*/  FSETP.GEU.AND P4, PT, R28, -126, PT ;  /* 0xc2fc00001c00780b */ /* 0x000fe40003f8e000 */
[----:B------:R-:W-:-:S03]  /*0f50*/  @!P2 FMUL R27, R27, 0.5 ;  /* 0x3f0000001b1ba820 */ /* 0x000fc60000400000 */
[----:B------:R-:W-:Y:S01]  /*0f60*/  @!P3 FMUL R18, R18, 0.5 ;  /* 0x3f0000001212b820 */ /* 0x000fe20000400000 */
[----:B------:R-:W0:Y:S05]  /*0f70*/  MUFU.EX2 R19, R27 ;  /* 0x0000001b00137308 */ /* 0x000e2a0000000800 */
[----:B------:R-:W-:Y:S02]  /*0f80*/  @!P5 FMUL R21, R21, 0.5 ;  /* 0x3f0000001515d820 */ /* 0x000fe40000400000 */
[----:B------:R-:W-:Y:S01]  /*0f90*/  @!P4 FMUL R28, R28, 0.5 ;  /* 0x3f0000001c1cc820 */ /* 0x000fe20000400000 */
[----:B------:R-:W2:Y:S08]  /*0fa0*/  MUFU.EX2 R20, R18 ;  /* 0x0000001200147308 */ /* 0x000eb00000000800 */
[----:B------:R3:W4:Y:S01]  /*0fb0*/  MUFU.EX2 R27, R21 ;  /* 0x00000015001b7308 */ /* 0x0007220000000800 */
[----:B0-----:R-:W-:-:S07]  /*0fc0*/  @!P2 FMUL R19, R19, R19 ;  /* 0x000000131313a220 */ /* 0x001fce0000400000 */
[----:B------:R-:W0:Y:S01]  /*0fd0*/  MUFU.EX2 R29, R28 ;  /* 0x0000001c001d7308 */ /* 0x000e220000000800 */
[----:B--2---:R-:W-:-:S04]  /*0fe0*/  @!P3 FMUL R20, R20, R20 ;  /* 0x000000141414b220 */ /* 0x004fc80000400000 */
[----:B---3--:R-:W-:Y:S01]  /*0ff0*/  FADD R21, R19, R20 ;  /* 0x0000001413157221 */ /* 0x008fe20000000000 */
[----:B------:R-:W-:-:S04]  /*1000*/  IMAD.WIDE.U32 R18, R11, 0x4, R14 ;  /* 0x000000040b127825 */ /* 0x000fc800078e000e */
[----:B------:R-:W-:Y:S01]  /*1010*/  FADD R26, R21, R26 ;  /* 0x0000001a151a7221 */ /* 0x000fe20000000000 */
[----:B----4-:R-:W-:Y:S01]  /*1020*/  @!P5 FMUL R27, R27, R27 ;  /* 0x0000001b1b1bd220 */ /* 0x010fe20000400000 */
[----:B------:R-:W2:Y:S01]  /*1030*/  LDG.E.CONSTANT R18, desc[UR6][R18.64] ;  /* 0x0000000612127981 */ /* 0x000ea2000c1e9900 */
[----:B------:R-:W-:-:S04]  /*1040*/  IMAD.WIDE.U32 R20, R23, 0x4, R14 ;  /* 0x0000000417147825 */ /* 0x000fc800078e000e */
[----:B0-----:R-:W-:Y:S02]  /*1050*/  @!P4 FMUL R29, R29, R29 ;  /* 0x0000001d1d1dc220 */ /* 0x001fe40000400000 */
[----:B------:R-:W3:Y:S02]  /*1060*/  LDG.E.CONSTANT R20, desc[UR6][R20.64] ;  /* 0x0000000614147981 */ /* 0x000ee4000c1e9900 */
[----:B------:R-:W-:-:S04]  /*1070*/  FADD R27, R29, R27 ;  /* 0x0000001b1d1b7221 */ /* 0x000fc80000000000 */
[----:B------:R-:W-:Y:S01]  /*1080*/  FADD R27, R26, R27 ;  /* 0x0000001b1a1b7221 */ /* 0x000fe20000000000 */
[----:B------:R-:W-:-:S04]  /*1090*/  IADD3 R24, PT, PT, R9, R24, R9 ;  /* 0x0000001809187210 */ /* 0x000fc80007ffe009 */
[C---:B------:R-:W-:Y:S01]  /*10a0*/  IADD3 R24, PT, PT, R9.reuse, R24, R9 ;  /* 0x0000001809187210 */ /* 0x040fe20007ffe009 */
[C---:B------:R-:W-:Y:S01]  /*10b0*/  IMAD R23, R9.reuse, 0x4, R23 ;  /* 0x0000000409177824 */ /* 0x040fe200078e0217 */
[C---:B------:R-:W-:Y:S02]  /*10c0*/  LEA R25, R9.reuse, R25, 0x2 ;  /* 0x0000001909197211 */ /* 0x040fe400078e10ff */
[----:B------:R-:W-:Y:S01]  /*10d0*/  LEA R11, R9, R11, 0x2 ;  /* 0x0000000b090b7211 */ /* 0x000fe200078e10ff */
[----:B--2---:R-:W-:-:S05]  /*10e0*/  HADD2.F32 R29, -RZ, R18.H0_H0 ;  /* 0x20000012ff1d7230 */ /* 0x004fca0000004100 */
[----:B------:R-:W-:Y:S01]  /*10f0*/  FADD R26, -R0, R29 ;  /* 0x0000001d001a7221 */ /* 0x000fe20000000100 */
[----:B------:R-:W-:Y:S02]  /*1100*/  HADD2.F32 R29, -RZ, R18.H1_H1 ;  /* 0x30000012ff1d7230 */ /* 0x000fe40000004100 */
[--C-:B---3--:R-:W-:Y:S02]  /*1110*/  HADD2.F32 R28, -RZ, R20.reuse.H0_H0 ;  /* 0x20000014ff1c7230 */ /* 0x108fe40000004100 */
[----:B------:R-:W-:Y:S01]  /*1120*/  FMUL R26, R26, 1.4426950216293334961 ;  /* 0x3fb8aa3b1a1a7820 */ /* 0x000fe20000400000 */
[----:B------:R-:W-:Y:S02]  /*1130*/  HADD2.F32 R19, -RZ, R20.H1_H1 ;  /* 0x30000014ff137230 */ /* 0x000fe40000004100 */
[C---:B------:R-:W-:Y:S01]  /*1140*/  FADD R29, -R0.reuse, R29 ;  /* 0x0000001d001d7221 */ /* 0x040fe20000000100 */
[----:B------:R-:W-:Y:S01]  /*1150*/  FADD R28, -R0, R28 ;  /* 0x0000001c001c7221 */ /* 0x000fe20000000100 */
[----:B------:R-:W-:-:S02]  /*1160*/  FSETP.GEU.AND P2, PT, R26, -126, PT ;  /* 0xc2fc00001a00780b */ /* 0x000fc40003f4e000 */
[----:B------:R-:W-:Y:S01]  /*1170*/  FMUL R18, R29, 1.4426950216293334961 ;  /* 0x3fb8aa3b1d127820 */ /* 0x000fe20000400000 */
[----:B------:R-:W-:Y:S01]  /*1180*/  FADD R19, -R0, R19 ;  /* 0x0000001300137221 */ /* 0x000fe20000000100 */
[----:B------:R-:W-:-:S03]  /*1190*/  FMUL R28, R28, 1.4426950216293334961 ;  /* 0x3fb8aa3b1c1c7820 */ /* 0x000fc60000400000 */
[----:B------:R-:W-:Y:S01]  /*11a0*/  FMUL R29, R19, 1.4426950216293334961 ;  /* 0x3fb8aa3b131d7820 */ /* 0x000fe20000400000 */
[----:B------:R-:W-:Y:S02]  /*11b0*/  FSETP.GEU.AND P3, PT, R18, -126, PT ;  /* 0xc2fc00001200780b */ /* 0x000fe40003f6e000 */
[----:B------:R-:W-:Y:S02]  /*11c0*/  FSETP.GEU.AND P4, PT, R28, -126, PT ;  /* 0xc2fc00001c00780b */ /* 0x000fe40003f8e000 */
[----:B------:R-:W-:Y:S01]  /*11d0*/  FSETP.GEU.AND P5, PT, R29, -126, PT ;  /* 0xc2fc00001d00780b */ /* 0x000fe20003fae000 */
[----:B------:R-:W-:-:S04]  /*11e0*/  @!P2 FMUL R26, R26, 0.5 ;  /* 0x3f0000001a1aa820 */ /* 0x000fc80000400000 */
[----:B------:R-:W0:Y:S04]  /*11f0*/  MUFU.EX2 R19, R26 ;  /* 0x0000001a00137308 */ /* 0x000e280000000800 */
[----:B------:R-:W-:Y:S02]  /*1200*/  @!P3 FMUL R18, R18, 0.5 ;  /* 0x3f0000001212b820 */ /* 0x000fe40000400000 */
[----:B------:R-:W-:Y:S02]  /*1210*/  @!P4 FMUL R28, R28, 0.5 ;  /* 0x3f0000001c1cc820 */ /* 0x000fe40000400000 */
[----:B------:R-:W-:Y:S01]  /*1220*/  @!P5 FMUL R29, R29, 0.5 ;  /* 0x3f0000001d1dd820 */ /* 0x000fe20000400000 */
[----:B------:R-:W2:Y:S08]  /*1230*/  MUFU.EX2 R20, R18 ;  /* 0x0000001200147308 */ /* 0x000eb00000000800 */
[----:B------:R-:W3:Y:S08]  /*1240*/  MUFU.EX2 R21, R28 ;  /* 0x0000001c00157308 */ /* 0x000ef00000000800 */
[----:B------:R-:W4:Y:S01]  /*1250*/  MUFU.EX2 R26, R29 ;  /* 0x0000001d001a7308 */ /* 0x000f220000000800 */
[----:B0-----:R-:W-:Y:S01]  /*1260*/  @!P2 FMUL R19, R19, R19 ;  /* 0x000000131313a220 */ /* 0x001fe20000400000 */
[----:B------:R-:W-:Y:S01]  /*1270*/  ISETP.GE.AND P2, PT, R24, R7, PT ;  /* 0x000000071800720c */ /* 0x000fe20003f46270 */
[----:B--2---:R-:W-:-:S04]  /*1280*/  @!P3 FMUL R20, R20, R20 ;  /* 0x000000141414b220 */ /* 0x004fc80000400000 */
[----:B------:R-:W-:Y:S01]  /*1290*/  FADD R20, R19, R20 ;  /* 0x0000001413147221 */ /* 0x000fe20000000000 */
[----:B---3--:R-:W-:-:S03]  /*12a0*/  @!P4 FMUL R21, R21, R21 ;  /* 0x000000151515c220 */ /* 0x008fc60000400000 */
[----:B------:R-:W-:Y:S01]  /*12b0*/  FADD R20, R27, R20 ;  /* 0x000000141b147221 */ /* 0x000fe20000000000 */
[----:B----4-:R-:W-:-:S04]  /*12c0*/  @!P5 FMUL R26, R26, R26 ;  /* 0x0000001a1a1ad220 */ /* 0x010fc80000400000 */
[----:B------:R-:W-:-:S04]  /*12d0*/  FADD R21, R21, R26 ;  /* 0x0000001a15157221 */ /* 0x000fc80000000000 */
[----:B------:R-:W-:Y:S01]  /*12e0*/  FADD R26, R20, R21 ;  /* 0x00000015141a7221 */ /* 0x000fe20000000000 */
[----:B------:R-:W-:Y:S06]  /*12f0*/  @!P2 BRA `(.L_x_13) ;  /* 0xfffffff800c4a947 */ /* 0x000fec000383ffff */
.L_x_9:
[----:B------:R-:W-:Y:S05]  /*1300*/  BSYNC.RECONVERGENT B0 ;  /* 0x0000000000007941 */ /* 0x000fea0003800200 */
.L_x_8:
[----:B------:R-:W-:Y:S01]  /*1310*/  ISETP.GE.AND P2, PT, R5, R22, PT ;  /* 0x000000160500720c */ /* 0x000fe20003f46270 */
[----:B------:R-:W-:-:S12]  /*1320*/  BSSY.RECONVERGENT B0, `(.L_x_14) ;  /* 0x000000b000007945 */ /* 0x000fd80003800200 */
[----:B------:R-:W-:Y:S05]  /*1330*/  @P2 BRA `(.L_x_15) ;  /* 0x0000000000242947 */ /* 0x000fea0003800000 */
[----:B------:R-:W5:Y:S02]  /*1340*/  LDG.E.U16.CONSTANT R11, desc[UR6][R16.64] ;  /* 0x00000006100b7981 */ /* 0x000f64000c1e9500 */
[----:B-----5:R-:W-:-:S05]  /*1350*/  HADD2.F32 R11, -RZ, R11.H0_H0 ;  /* 0x2000000bff0b7230 */ /* 0x020fca0000004100 */
[----:B----4-:R-:W-:-:S04]  /*1360*/  FADD R11, R11, -R0 ;  /* 0x800000000b0b7221 */ /* 0x010fc80000000000 */
[----:B------:R-:W-:-:S05]  /*1370*/  FMUL R11, R11, 1.4426950216293334961 ;  /* 0x3fb8aa3b0b0b7820 */ /* 0x000fca0000400000 */
[----:B------:R-:W-:-:S13]  /*1380*/  FSETP.GEU.AND P2, PT, R11, -126, PT ;  /* 0xc2fc00000b00780b */ /* 0x000fda0003f4e000 */
[----:B------:R-:W-:-:S04]  /*1390*/  @!P2 FMUL R11, R11, 0.5 ;  /* 0x3f0000000b0ba820 */ /* 0x000fc80000400000 */
[----:B0-----:R-:W0:Y:S02]  /*13a0*/  MUFU.EX2 R19, R11 ;  /* 0x0000000b00137308 */ /* 0x001e240000000800 */
[----:B0-----:R-:W-:-:S04]  /*13b0*/  @!P2 FMUL R19, R19, R19 ;  /* 0x000000131313a220 */ /* 0x001fc80000400000 */
[----:B------:R-:W-:-:S07]  /*13c0*/  FADD R26, R26, R19 ;  /* 0x000000131a1a7221 */ /* 0x000fce0000000000 */
.L_x_15:
[----:B------:R-:W-:Y:S05]  /*13d0*/  BSYNC.RECONVERGENT B0 ;  /* 0x0000000000007941 */ /* 0x000fea0003800200 */
.L_x_14:
[----:B------:R-:W5:Y:S01]  /*13e0*/  SHFL.DOWN PT, R11, R26, 0x10, 0x1f ;  /* 0x0a001f001a0b7f89 */ /* 0x000f6200000e0000 */
[----:B------:R-:W-:Y:S01]  /*13f0*/  BSSY B0, `(.L_x_16) ;  /* 0x000001e000007945 */ /* 0x000fe20003800000 */
[----:B-----5:R-:W-:-:S05]  /*1400*/  FADD R11, R11, R26 ;  /* 0x0000001a0b0b7221 */ /* 0x020fca0000000000 */
[----:B------:R-:W5:Y:S02]  /*1410*/  SHFL.DOWN PT, R18, R11, 0x8, 0x1f ;  /* 0x09001f000b127f89 */ /* 0x000f6400000e0000 */
[----:B-----5:R-:W-:Y:S01]  /*1420*/  FADD R18, R11, R18 ;  /* 0x000000120b127221 */ /* 0x020fe20000000000 */
[----:B------:R-:W-:-:S04]  /*1430*/  HFMA2 R11, -RZ, RZ, 0, 0 ;  /* 0x00000000ff0b7431 */ /* 0x000fc800000001ff */
[----:B0-----:R-:W0:Y:S02]  /*1440*/  SHFL.DOWN PT, R19, R18, 0x4, 0x1f ;  /* 0x08801f0012137f89 */ /* 0x001e2400000e0000 */
[----:B0-----:R-:W-:-:S05]  /*1450*/  FADD R19, R18, R19 ;  /* 0x0000001312137221 */ /* 0x001fca0000000000 */
[----:B------:R-:W0:Y:S02]  /*1460*/  SHFL.DOWN PT, R20, R19, 0x2, 0x1f ;  /* 0x08401f0013147f89 */ /* 0x000e2400000e0000 */
[----:B0-----:R-:W-:-:S05]  /*1470*/  FADD R20, R19, R20 ;  /* 0x0000001413147221 */ /* 0x001fca0000000000 */
[----:B------:R-:W0:Y:S02]  /*1480*/  SHFL.DOWN PT, R21, R20, 0x1, 0x1f ;  /* 0x08201f0014157f89 */ /* 0x000e2400000e0000 */
[----:B0-----:R-:W-:-:S05]  /*1490*/  FADD R21, R20, R21 ;  /* 0x0000001514157221 */ /* 0x001fca0000000000 */
[----:B------:R0:W-:Y:S01]  /*14a0*/  @!P0 STS [R4+UR4], R21 ;  /* 0x0000001504008988 */ /* 0x0001e20008000804 */
[----:B------:R-:W-:Y:S01]  /*14b0*/  BAR.SYNC.DEFER_BLOCKING 0x0 ;  /* 0x0000000000007b1d */ /* 0x000fe20000010000 */
[----:B------:R-:W-:-:S13]  /*14c0*/  ISETP.GT.U32.AND P0, PT, R10, 0x1f, PT ;  /* 0x0000001f0a00780c */ /* 0x000fda0003f04070 */
[----:B0-----:R-:W-:Y:S05]  /*14d0*/  @P0 BRA `(.L_x_17) ;  /* 0x00000000003c0947 */ /* 0x001fea0003800000 */
[----:B------:R-:W-:Y:S01]  /*14e0*/  ISETP.GE.U32.AND P0, PT, R6, R3, PT ;  /* 0x000000030600720c */ /* 0x000fe20003f06070 */
[----:B------:R-:W-:Y:S01]  /*14f0*/  UMOV UR5, 0xffffffff ;  /* 0xffffffff00057882 */ /* 0x000fe20000000000 */
[----:B------:R-:W-:-:S11]  /*1500*/  MOV R3, RZ ;  /* 0x000000ff00037202 */ /* 0x000fd60000000f00 */
[----:B------:R0:W0:Y:S01]  /*1510*/  @!P0 LDS R3, [R2] ;  /* 0x0000000002038984 */ /* 0x0000220000000800 */
[----:B------:R-:W-:Y:S05]  /*1520*/  BRA.DIV UR5, `(.L_x_18) ;  /* 0x0000000e05b07947 */ /* 0x000fea000b800000 */
[----:B01----:R-:W0:Y:S02]  /*1530*/  SHFL.DOWN PT, R2, R3, 0x10, 0x1f ;  /* 0x0a001f0003027f89 */ /* 0x003e2400000e0000 */
[----:B0-----:R-:W-:-:S05]  /*1540*/  FADD R2, R2, R3 ;  /* 0x0000000302027221 */ /* 0x001fca0000000000 */
[----:B------:R-:W0:Y:S02]  /*1550*/  SHFL.DOWN PT, R21, R2, 0x8, 0x1f ;  /* 0x09001f0002157f89 */ /* 0x000e2400000e0000 */
[----:B0-----:R-:W-:-:S05]  /*1560*/  FADD R21, R2, R21 ;  /* 0x0000001502157221 */ /* 0x001fca0000000000 */
[----:B------:R-:W0:Y:S02]  /*1570*/  SHFL.DOWN PT, R4, R21, 0x4, 0x1f ;  /* 0x08801f0015047f89 */ /* 0x000e2400000e0000 */
[----:B0-----:R-:W-:-:S05]  /*1580*/  FADD R4, R21, R4 ;  /* 0x0000000415047221 */ /* 0x001fca0000000000 */
[----:B------:R-:W0:Y:S02]  /*1590*/  SHFL.DOWN PT, R23, R4, 0x2, 0x1f ;  /* 0x08401f0004177f89 */ /* 0x000e2400000e0000 */
[----:B0-----:R-:W-:-:S05]  /*15a0*/  FADD R23, R4, R23 ;  /* 0x0000001704177221 */ /* 0x001fca0000000000 */
[----:B------:R0:W1:Y:S02]  /*15b0*/  SHFL.DOWN PT, R6, R23, 0x1, 0x1f ;  /* 0x08201f0017067f89 */ /* 0x00006400000e0000 */
.L_x_36:
[----:B-1----:R-:W-:-:S07]  /*15c0*/  FADD R11, R23, R6 ;  /* 0x00000006170b7221 */ /* 0x002fce0000000000 */
.L_x_17:
[----:B------:R-:W-:Y:S05]  /*15d0*/  BSYNC B0 ;  /* 0x0000000000007941 */ /* 0x000fea0003800000 */
.L_x_16:
[----:B------:R-:W-:Y:S01]  /*15e0*/  @P1 F2FP.F16.F32.PACK_AB R11, RZ, R11 ;  /* 0x0000000bff0b123e */ /* 0x000fe200000000ff */
[----:B------:R-:W5:Y:S01]  /*15f0*/  LDC.64 R18, c[0x0][0x388] ;  /* 0x0000e200ff127b82 */ /* 0x000f620000000a00 */
[----:B------:R-:W-:Y:S01]  /*1600*/  SHF.R.S32.HI R3, RZ, 0x1f, R8 ;  /* 0x0000001fff037819 */ /* 0x000fe20000011408 */
[----:B------:R-:W-:Y:S05]  /*1610*/  WARPSYNC.ALL ;  /* 0x0000000000007948 */ /* 0x000fea0003800000 */
[----:B------:R-:W-:-:S06]  /*1620*/  @P1 HADD2.F32 R11, -RZ, R11.H0_H0 ;  /* 0x2000000bff0b1230 */ /* 0x000fcc0000004100 */
[----:B------:R-:W1:Y:S02]  /*1630*/  @P1 MUFU.RCP R11, R11 ;  /* 0x0000000b000b1308 */ /* 0x000e640000001000 */
[----:B-1----:R-:W-:-:S05]  /*1640*/  @P1 F2FP.F16.F32.PACK_AB R2, RZ, R11 ;  /* 0x0000000bff02123e */ /* 0x002fca00000000ff */
[----:B------:R-:W-:Y:S01]  /*1650*/  @P1 HADD2.F32 R4, -RZ, R2.H0_H0 ;  /* 0x20000002ff041230 */ /* 0x000fe20000004100 */
[----:B-----5:R-:W-:-:S04]  /*1660*/  LEA R2, P0, R8, R18, 0x1 ;  /* 0x0000001208027211 */ /* 0x020fc800078008ff */
[----:B------:R1:W-:Y:S01]  /*1670*/  @P1 STS [UR4], R4 ;  /* 0x00000004ff001988 */ /* 0x0003e20008000804 */
[----:B------:R-:W-:Y:S02]  /*1680*/  ISETP.GE.AND P1, PT, R10, R7, PT ;  /* 0x000000070a00720c */ /* 0x000fe40003f26270 */
[----:B------:R-:W-:Y:S01]  /*1690*/  LEA.HI.X R3, R8, R19, R3, 0x1, P0 ;  /* 0x0000001308037211 */ /* 0x000fe200000f0c03 */
[----:B------:R-:W-:Y:S06]  /*16a0*/  BAR.SYNC.DEFER_BLOCKING 0x0 ;  /* 0x0000000000007b1d */ /* 0x000fec0000010000 */
[----:B------:R-:W-:Y:S01]  /*16b0*/  BSSY.RECONVERGENT B0, `(.L_x_19) ;  /* 0x00000a0000007945 */ /* 0x000fe20003800200 */
[----:B------:R-:W0:Y:S03]  /*16c0*/  LDS R4, [UR4] ;  /* 0x00000004ff047984 */ /* 0x000e260008000800 */
[----:B-1----:R-:W-:Y:S05]  /*16d0*/  @P1 BRA `(.L_x_20) ;  /* 0x0000000800741947 */ /* 0x002fea0003800000 */
[----:B0-----:R-:W0:Y:S01]  /*16e0*/  I2F.U32.RP R23, R9 ;  /* 0x0000000900177306 */ /* 0x001e220000209000 */
[----:B------:R-:W-:Y:S01]  /*16f0*/  IADD3 R6, PT, PT, R10, R9, RZ ;  /* 0x000000090a067210 */ /* 0x000fe20007ffe0ff */
[----:B------:R-:W-:Y:S01]  /*1700*/  BSSY.RECONVERGENT B1, `(.L_x_21) ;  /* 0x000003b000017945 */ /* 0x000fe20003800200 */
[----:B------:R-:W-:Y:S02]  /*1710*/  ISETP.NE.U32.AND P2, PT, R9, RZ, PT ;  /* 0x000000ff0900720c */ /* 0x000fe40003f45070 */
[----:B------:R-:W-:Y:S02]  /*1720*/  ISETP.GE.U32.AND P0, PT, R6, R7, PT ;  /* 0x000000070600720c */ /* 0x000fe40003f06070 */
[----:B------:R-:W-:Y:S01]  /*1730*/  VIMNMX.U32 R11, PT, PT, R7, R6, !PT ;  /* 0x00000006070b7248 */ /* 0x000fe20007fe0000 */
[----:B0-----:R-:W0:Y:S02]  /*1740*/  MUFU.RCP R23, R23 ;  /* 0x0000001700177308 */ /* 0x001e240000001000 */
[----:B0-----:R-:W-:-:S06]  /*1750*/  IADD3 R20, PT, PT, R23, 0xffffffe, RZ ;  /* 0x0ffffffe17147810 */ /* 0x001fcc0007ffe0ff */
[----:B------:R0:W1:Y:S02]  /*1760*/  F2I.FTZ.U32.TRUNC.NTZ R21, R20 ;  /* 0x0000001400157305 */ /* 0x000064000021f000 */
[----:B0-----:R-:W-:Y:S01]  /*1770*/  IMAD.MOV.U32 R20, RZ, RZ, RZ ;  /* 0x000000ffff147224 */ /* 0x001fe200078e00ff */
[----:B-1----:R-:W-:-:S05]  /*1780*/  IADD3 R8, PT, PT, RZ, -R21, RZ ;  /* 0x80000015ff087210 */ /* 0x002fca0007ffe0ff */
[----:B---3--:R-:W-:Y:S01]  /*1790*/  IMAD R25, R8, R9, RZ ;  /* 0x0000000908197224 */ /* 0x008fe200078e02ff */
[----:B------:R-:W-:-:S03]  /*17a0*/  SEL R8, RZ, 0x1, P0 ;  /* 0x00000001ff087807 */ /* 0x000fc60000000000 */
[----:B------:R-:W-:Y:S01]  /*17b0*/  IMAD.HI.U32 R25, R21, R25, R20 ;  /* 0x0000001915197227 */ /* 0x000fe200078e0014 */
[----:B------:R-:W-:-:S05]  /*17c0*/  IADD3 R6, PT, PT, R11, -R6, -R8 ;  /* 0x800000060b067210 */ /* 0x000fca0007ffe808 */
        /* <DEDUP_REMOVED lines=14> */
[----:B------:R-:W-:Y:S02]  /*18b0*/  VIADD R6, R6, 0x1 ;  /* 0x0000000106067836 */ /* 0x000fe40000000000 */
[----:B------:R-:W-:-:S03]  /*18c0*/  IMAD.WIDE.U32 R12, R10, 0x4, R12 ;  /* 0x000000040a0c7825 */ /* 0x000fc600078e000c */
[----:B------:R-:W-:-:S05]  /*18d0*/  LOP3.LUT R6, R6, 0x3, RZ, 0xc0, !PT ;  /* 0x0000000306067812 */ /* 0x000fca00078ec0ff */
[C---:B------:R-:W-:Y:S01]  /*18e0*/  IMAD R10, R6.reuse, R9, R10 ;  /* 0x00000009060a7224 */ /* 0x040fe200078e020a */
[----:B------:R-:W-:-:S07]  /*18f0*/  IADD3 R6, PT, PT, -R6, RZ, RZ ;  /* 0x000000ff06067210 */ /* 0x000fce0007ffe1ff */
.L_x_23:
[----:B0-----:R-:W-:-:S04]  /*1900*/  IADD3 R20, P0, PT, R12, UR8, RZ ;  /* 0x000000080c147c10 */ /* 0x001fc8000ff1e0ff */
[----:B------:R-:W-:-:S05]  /*1910*/  IADD3.X R21, PT, PT, R13, UR9, RZ, P0, !PT ;  /* 0x000000090d157c10 */ /* 0x000fca00087fe4ff */
[----:B------:R-:W3:Y:S01]  /*1920*/  LDG.E.CONSTANT R20, desc[UR6][R20.64] ;  /* 0x0000000614147981 */ /* 0x000ee2000c1e9900 */
[----:B------:R-:W-:Y:S01]  /*1930*/  IADD3 R6, PT, PT, R6, 0x1, RZ ;  /* 0x0000000106067810 */ /* 0x000fe20007ffe0ff */
[--C-:B---3--:R-:W-:Y:S02]  /*1940*/  HADD2.F32 R11, -RZ, R20.reuse.H0_H0 ;  /* 0x20000014ff0b7230 */ /* 0x108fe40000004100 */
        /* <DEDUP_REMOVED lines=10> */
[----:B------:R-:W1:Y:S01]  /*19f0*/  MUFU.EX2 R21, R8 ;  /* 0x0000000800157308 */ /* 0x000e620000000800 */
[----:B0-----:R-:W-:Y:S01]  /*1a00*/  @!P0 FMUL R23, R23, R23 ;  /* 0x0000001717178220 */ /* 0x001fe20000400000 */
[----:B------:R-:W-:-:S03]  /*1a10*/  IADD3 R20, P0, PT, R12, R18, RZ ;  /* 0x000000120c147210 */ /* 0x000fc60007f1e0ff */
[----:B------:R-:W-:Y:S01]  /*1a20*/  FMUL R23, R4, R23 ;  /* 0x0000001704177220 */ /* 0x000fe20000400000 */
[----:B-1----:R-:W-:-:S04]  /*1a30*/  @!P1 FMUL R21, R21, R21 ;  /* 0x0000001515159220 */ /* 0x002fc80000400000 */
[----:B--2---:R-:W-:Y:S01]  /*1a40*/  FMUL R24, R4, R21 ;  /* 0x0000001504187220 */ /* 0x004fe20000400000 */
[----:B------:R-:W-:Y:S01]  /*1a50*/  IADD3.X R21, PT, PT, R13, R19, RZ, P0, !PT ;  /* 0x000000130d157210 */ /* 0x000fe200007fe4ff */
[----:B------:R-:W-:Y:S01]  /*1a60*/  IMAD.WIDE.U32 R12, R9, 0x4, R12 ;  /* 0x00000004090c7825 */ /* 0x000fe200078e000c */
[----:B------:R-:W-:Y:S02]  /*1a70*/  ISETP.NE.AND P0, PT, R6, RZ, PT ;  /* 0x000000ff0600720c */ /* 0x000fe40003f05270 */
[----:B------:R-:W-:-:S05]  /*1a80*/  F2FP.F16.F32.PACK_AB R23, R24, R23 ;  /* 0x000000171817723e */ /* 0x000fca00000000ff */
[----:B------:R0:W-:Y:S06]  /*1a90*/  STG.E desc[UR6][R20.64], R23 ;  /* 0x0000001714007986 */ /* 0x0001ec000c101906 */
[----:B------:R-:W-:Y:S05]  /*1aa0*/  @P0 BRA `(.L_x_23) ;  /* 0xfffffffc00940947 */ /* 0x000fea000383ffff */
.L_x_22:
[----:B------:R-:W-:Y:S05]  /*1ab0*/  BSYNC.RECONVERGENT B1 ;  /* 0x0000000000017941 */ /* 0x000fea0003800200 */
.L_x_21:
[----:B------:R-:W-:Y:S05]  /*1ac0*/  @!P2 BRA `(.L_x_20) ;  /* 0x000000040078a947 */ /* 0x000fea0003800000 */
[C---:B------:R-:W-:Y:S01]  /*1ad0*/  LEA R11, R9.reuse, R10, 0x1 ;  /* 0x0000000a090b7211 */ /* 0x040fe200078e08ff */
[----:B0-----:R-:W-:Y:S01]  /*1ae0*/  IMAD R23, R9, 0x3, R10 ;  /* 0x0000000309177824 */ /* 0x001fe200078e020a */
[----:B------:R-:W-:-:S07]  /*1af0*/  IADD3 R25, PT, PT, R10, R9, RZ ;  /* 0x000000090a197210 */ /* 0x000fce0007ffe0ff */
.L_x_24:
[----:B0-----:R-:W-:-:S06]  /*1b00*/  IMAD.WIDE.U32 R26, R10, 0x4, R14 ;  /* 0x000000040a1a7825 */ /* 0x001fcc00078e000e */
[----:B------:R-:W3:Y:S01]  /*1b10*/  LDG.E.CONSTANT R26, desc[UR6][R26.64] ;  /* 0x000000061a1a7981 */ /* 0x000ee2000c1e9900 */
[----:B------:R-:W-:-:S04]  /*1b20*/  IMAD.WIDE.U32 R20, R25, 0x4, R14 ;  /* 0x0000000419147825 */ /* 0x000fc800078e000e */
[--C-:B------:R-:W-:Y:S02]  /*1b30*/  IMAD.WIDE.U32 R18, R11, 0x4, R14.reuse ;  /* 0x000000040b127825 */ /* 0x100fe400078e000e */
[----:B------:R-:W5:Y:S04]  /*1b40*/  LDG.E.CONSTANT R20, desc[UR6][R20.64] ;  /* 0x0000000614147981 */ /* 0x000f68000c1e9900 */
[----:B------:R-:W2:Y:S01]  /*1b50*/  LDG.E.CONSTANT R18, desc[UR6][R18.64] ;  /* 0x0000000612127981 */ /* 0x000ea2000c1e9900 */
[----:B------:R-:W-:-:S06]  /*1b60*/  IMAD.WIDE.U32 R12, R23, 0x4, R14 ;  /* 0x00000004170c7825 */ /* 0x000fcc00078e000e */
[----:B------:R0:W2:Y:S01]  /*1b70*/  LDG.E.CONSTANT R12, desc[UR6][R12.64] ;  /* 0x000000060c0c7981 */ /* 0x0000a2000c1e9900 */
[----:B---3--:R-:W-:-:S05]  /*1b80*/  HADD2.F32 R29, -RZ, R26.H0_H0 ;  /* 0x2000001aff1d7230 */ /* 0x008fca0000004100 */
[----:B----4-:R-:W-:Y:S01]  /*1b90*/  FADD R6, -R0, R29 ;  /* 0x0000001d00067221 */ /* 0x010fe20000000100 */
[----:B------:R-:W-:Y:S02]  /*1ba0*/  HADD2.F32 R29, -RZ, R26.H1_H1 ;  /* 0x3000001aff1d7230 */ /* 0x000fe40000004100 */
[--C-:B-----5:R-:W-:Y:S02]  /*1bb0*/  HADD2.F32 R21, -RZ, R20.reuse.H0_H0 ;  /* 0x20000014ff157230 */ /* 0x120fe40000004100 */
[----:B--2---:R-:W-:Y:S01]  /*1bc0*/  FMUL R24, R6, 1.4426950216293334961 ;  /* 0x3fb8aa3b06187820 */ /* 0x004fe20000400000 */
[----:B0-----:R-:W-:Y:S02]  /*1bd0*/  HADD2.F32 R13, -RZ, R20.H1_H1 ;  /* 0x30000014ff0d7230 */ /* 0x001fe40000004100 */
[C---:B------:R-:W-:Y:S01]  /*1be0*/  FADD R29, -R0.reuse, R29 ;  /* 0x0000001d001d7221 */ /* 0x040fe20000000100 */
[--C-:B------:R-:W-:Y:S02]  /*1bf0*/  HADD2.F32 R19, -RZ, R18.reuse.H0_H0 ;  /* 0x20000012ff137230 */ /* 0x100fe40000004100 */
[----:B------:R-:W-:Y:S01]  /*1c00*/  FADD R21, -R0, R21 ;  /* 0x0000001500157221 */ /* 0x000fe20000000100 */
[----:B------:R-:W-:Y:S01]  /*1c10*/  FSETP.GEU.AND P6, PT, R24, -126, PT ;  /* 0xc2fc00001800780b */ /* 0x000fe20003fce000 */
[C---:B------:R-:W-:Y:S01]  /*1c20*/  FADD R20, -R0.reuse, R13 ;  /* 0x0000000d00147221 */ /* 0x040fe20000000100 */
[----:B------:R-:W-:Y:S01]  /*1c30*/  FMUL R6, R29, 1.4426950216293334961 ;  /* 0x3fb8aa3b1d067820 */ /* 0x000fe20000400000 */
[----:B------:R-:W-:Y:S01]  /*1c40*/  FMUL R8, R21, 1.4426950216293334961 ;  /* 0x3fb8aa3b15087820 */ /* 0x000fe20000400000 */
[----:B------:R-:W-:Y:S01]  /*1c50*/  FADD R21, -R0, R19 ;  /* 0x0000001300157221 */ /* 0x000fe20000000100 */
[----:B------:R-:W-:-:S02]  /*1c60*/  HADD2.F32 R19, -RZ, R18.H1_H1 ;  /* 0x30000012ff137230 */ /* 0x000fc40000004100 */
[----:B------:R-:W-:Y:S01]  /*1c70*/  FMUL R20, R20, 1.4426950216293334961 ;  /* 0x3fb8aa3b14147820 */ /* 0x000fe20000400000 */
[--C-:B------:R-:W-:Y:S02]  /*1c80*/  HADD2.F32 R29, -RZ, R12.reuse.H1_H1 ;  /* 0x3000000cff1d7230 */ /* 0x100fe40000004100 */
[----:B------:R-:W-:Y:S01]  /*1c90*/  FMUL R18, R21, 1.4426950216293334961 ;  /* 0x3fb8aa3b15127820 */ /* 0x000fe20000400000 */
[----:B------:R-:W-:Y:S02]  /*1ca0*/  HADD2.F32 R21, -RZ, R12.H0_H0 ;  /* 0x2000000cff157230 */ /* 0x000fe40000004100 */
[----:B------:R-:W-:Y:S01]  /*1cb0*/  FADD R19, -R0, R19 ;  /* 0x0000001300137221 */ /* 0x000fe20000000100 */
[----:B------:R-:W-:Y:S01]  /*1cc0*/  FSETP.GEU.AND P4, PT, R8, -126, PT ;  /* 0xc2fc00000800780b */ /* 0x000fe20003f8e000 */
[----:B------:R-:W-:Y:S01]  /*1cd0*/  FADD R29, -R0, R29 ;  /* 0x0000001d001d7221 */ /* 0x000fe20000000100 */
[----:B------:R-:W-:Y:S01]  /*1ce0*/  @!P6 FMUL R24, R24, 0.5 ;  /* 0x3f0000001818e820 */ /* 0x000fe20000400000 */
[----:B------:R-:W-:Y:S01]  /*1cf0*/  FADD R21, -R0, R21 ;  /* 0x0000001500157221 */ /* 0x000fe20000000100 */
[----:B------:R-:W-:Y:S01]  /*1d00*/  FMUL R19, R19, 1.4426950216293334961 ;  /* 0x3fb8aa3b13137820 */ /* 0x000fe20000400000 */
[----:B------:R-:W-:Y:S01]  /*1d10*/  FMUL R12, R29, 1.4426950216293334961 ;  /* 0x3fb8aa3b1d0c7820 */ /* 0x000fe20000400000 */
[----:B------:R-:W0:Y:S01]  /*1d20*/  MUFU.EX2 R13, R24 ;  /* 0x00000018000d7308 */ /* 0x000e220000000800 */
[----:B------:R-:W-:Y:S01]  /*1d30*/  FMUL R21, R21, 1.4426950216293334961 ;  /* 0x3fb8aa3b15157820 */ /* 0x000fe20000400000 */
[----:B------:R-:W-:-:S02]  /*1d40*/  FSETP.GEU.AND P3, PT, R20, -126, PT ;  /* 0xc2fc00001400780b */ /* 0x000fc40003f6e000 */
[----:B------:R-:W-:Y:S02]  /*1d50*/  FSETP.GEU.AND P5, PT, R6, -126, PT ;  /* 0xc2fc00000600780b */ /* 0x000fe40003fae000 */
[----:B------:R-:W-:Y:S01]  /*1d60*/  FSETP.GEU.AND P0, PT, R21, -126, PT ;  /* 0xc2fc00001500780b */ /* 0x000fe20003f0e000 */
[----:B------:R-:W-:Y:S01]  /*1d70*/  @!P4 FMUL R8, R8, 0.5 ;  /* 0x3f0000000808c820 */ /* 0x000fe20000400000 */
[----:B------:R-:W-:Y:S02]  /*1d80*/  FSETP.GEU.AND P1, PT, R19, -126, PT ;  /* 0xc2fc00001300780b */ /* 0x000fe40003f2e000 */
[----:B------:R-:W-:-:S03]  /*1d90*/  FSETP.GEU.AND P2, PT, R18, -126, PT ;  /* 0xc2fc00001200780b */ /* 0x000fc60003f4e000 */
[----:B------:R-:W1:Y:S02]  /*1da0*/  MUFU.EX2 R8, R8 ;  /* 0x0000000800087308 */ /* 0x000e640000000800 */
[----:B------:R-:W-:Y:S01]  /*1db0*/  @!P3 FMUL R20, R20, 0.5 ;  /* 0x3f0000001414b820 */ /* 0x000fe20000400000 */
[----:B0-----:R-:W-:Y:S01]  /*1dc0*/  @!P6 FMUL R13, R13, R13 ;  /* 0x0000000d0d0de220 */ /* 0x001fe20000400000 */
[----:B------:R-:W-:Y:S02]  /*1dd0*/  FSETP.GEU.AND P6, PT, R12, -126, PT ;  /* 0xc2fc00000c00780b */ /* 0x000fe40003fce000 */
[----:B------:R-:W-:Y:S01]  /*1de0*/  @!P0 FMUL R21, R21, 0.5 ;  /* 0x3f00000015158820 */ /* 0x000fe20000400000 */
[----:B------:R-:W-:Y:S01]  /*1df0*/  @!P5 FMUL R6, R6, 0.5 ;  /* 0x3f0000000606d820 */ /* 0x000fe20000400000 */
[----:B------:R-:W-:Y:S01]  /*1e00*/  @!P1 FMUL R19, R19, 0.5 ;  /* 0x3f00000013139820 */ /* 0x000fe20000400000 */
[----:B------:R-:W0:Y:S01]  /*1e10*/  MUFU.EX2 R20, R20 ;  /* 0x0000001400147308 */ /* 0x000e220000000800 */
[----:B------:R-:W-:Y:S01]  /*1e20*/  @!P2 FMUL R18, R18, 0.5 ;  /* 0x3f0000001212a820 */ /* 0x000fe20000400000 */
[----:B------:R-:W-:-:S06]  /*1e30*/  FMUL R24, R4, R13 ;  /* 0x0000000d04187220 */ /* 0x000fcc0000400000 */
[----:B------:R-:W2:Y:S01]  /*1e40*/  MUFU.EX2 R27, R6 ;  /* 0x00000006001b7308 */ /* 0x000ea20000000800 */
[----:B------:R-:W-:Y:S01]  /*1e50*/  @!P6 FMUL R12, R12, 0.5 ;  /* 0x3f0000000c0ce820 */ /* 0x000fe20000400000 */
[----:B-1----:R-:W-:-:S04]  /*1e60*/  @!P4 FMUL R8, R8, R8 ;  /* 0x000000080808c220 */ /* 0x002fc80000400000 */
[----:B------:R-:W-:Y:S02]  /*1e70*/  FMUL R8, R4, R8 ;  /* 0x0000000804087220 */ /* 0x000fe40000400000 */
[----:B------:R-:W1:Y:S01]  /*1e80*/  MUFU.EX2 R21, R21 ;  /* 0x0000001500157308 */ /* 0x000e620000000800 */
[----:B0-----:R-:W-:-:S04]  /*1e90*/  @!P3 FMUL R20, R20, R20 ;  /* 0x000000141414b220 */ /* 0x001fc80000400000 */
[----:B------:R-:W-:-:S03]  /*1ea0*/  FMUL R13, R4, R20 ;  /* 0x00000014040d7220 */ /* 0x000fc60000400000 */
[----:B------:R-:W0:Y:S01]  /*1eb0*/  MUFU.EX2 R29, R12 ;  /* 0x0000000c001d7308 */ /* 0x000e220000000800 */
[----:B--2---:R-:W-:-:S04]  /*1ec0*/  @!P5 FMUL R27, R27, R27 ;  /* 0x0000001b1b1bd220 */ /* 0x004fc80000400000 */
[----:B------:R-:W-:-:S03]  /*1ed0*/  FMUL R27, R4, R27 ;  /* 0x0000001b041b7220 */ /* 0x000fc60000400000 */
[----:B------:R-:W2:Y:S01]  /*1ee0*/  MUFU.EX2 R6, R18 ;  /* 0x0000001200067308 */ /* 0x000ea20000000800 */
[----:B-1----:R-:W-:Y:S01]  /*1ef0*/  @!P0 FMUL R21, R21, R21 ;  /* 0x0000001515158220 */ /* 0x002fe20000400000 */
[----:B------:R-:W-:Y:S01]  /*1f00*/  F2FP.F16.F32.PACK_AB R24, R27, R24 ;  /* 0x000000181b18723e */ /* 0x000fe200000000ff */
[----:B------:R-:W-:Y:S01]  /*1f10*/  IMAD.WIDE.U32 R26, R10, 0x4, R2 ;  /* 0x000000040a1a7825 */ /* 0x000fe200078e0002 */
[----:B------:R-:W-:-:S03]  /*1f20*/  IADD3 R10, PT, PT, R9, R10, R9 ;  /* 0x0000000a090a7210 */ /* 0x000fc60007ffe009 */
[C---:B------:R-:W-:Y:S01]  /*1f30*/  FMUL R21, R4.reuse, R21 ;  /* 0x0000001504157220 */ /* 0x040fe20000400000 */
[----:B------:R-:W1:Y:S01]  /*1f40*/  MUFU.EX2 R19, R19 ;  /* 0x0000001300137308 */ /* 0x000e620000000800 */
[----:B0-----:R-:W-:Y:S01]  /*1f50*/  @!P6 FMUL R29, R29, R29 ;  /* 0x0000001d1d1de220 */ /* 0x001fe20000400000 */
[----:B------:R0:W-:Y:S01]  /*1f60*/  STG.E desc[UR6][R26.64], R24 ;  /* 0x000000181a007986 */ /* 0x0001e2000c101906 */
[----:B------:R-:W-:Y:S02]  /*1f70*/  IADD3 R10, PT, PT, R9, R10, R9 ;  /* 0x0000000a090a7210 */ /* 0x000fe40007ffe009 */
[----:B------:R-:W-:Y:S01]  /*1f80*/  FMUL R12, R4, R29 ;  /* 0x0000001d040c7220 */ /* 0x000fe20000400000 */
[----:B------:R-:W-:Y:S02]  /*1f90*/  F2FP.F16.F32.PACK_AB R29, R13, R8 ;  /* 0x000000080d1d723e */ /* 0x000fe400000000ff */
[----:B------:R-:W-:Y:S01]  /*1fa0*/  ISETP.GE.AND P0, PT, R10, R7, PT ;  /* 0x000000070a00720c */ /* 0x000fe20003f06270 */
[----:B--2---:R-:W-:Y:S01]  /*1fb0*/  @!P2 FMUL R6, R6, R6 ;  /* 0x000000060606a220 */ /* 0x004fe20000400000 */
[----:B------:R-:W-:Y:S01]  /*1fc0*/  F2FP.F16.F32.PACK_AB R8, R12, R21 ;  /* 0x000000150c08723e */ /* 0x000fe200000000ff */
[----:B------:R-:W-:Y:S01]  /*1fd0*/  IMAD.WIDE.U32 R12, R25, 0x4, R2 ;  /* 0x00000004190c7825 */ /* 0x000fe200078e0002 */
[----:B------:R-:W-:-:S03]  /*1fe0*/  LEA R25, R9, R25, 0x2 ;  /* 0x0000001909197211 */ /* 0x000fc600078e10ff */
[----:B------:R-:W-:Y:S01]  /*1ff0*/  FMUL R6, R4, R6 ;  /* 0x0000000604067220 */ /* 0x000fe20000400000 */
[----:B------:R-:W-:Y:S01]  /*2000*/  IMAD.WIDE.U32 R20, R23, 0x4, R2 ;  /* 0x0000000417147825 */ /* 0x000fe200078e0002 */
[----:B------:R0:W-:Y:S03]  /*2010*/  STG.E desc[UR6][R12.64], R29 ;  /* 0x0000001d0c007986 */ /* 0x0001e6000c101906 */
[----:B-1----:R-:W-:Y:S01]  /*2020*/  @!P1 FMUL R19, R19, R19 ;  /* 0x0000001313139220 */ /* 0x002fe20000400000 */
[----:B------:R-:W-:-:S03]  /*2030*/  LEA R23, R9, R23, 0x2 ;  /* 0x0000001709177211 */ /* 0x000fc600078e10ff */
[----:B------:R-:W-:-:S05]  /*2040*/  FMUL R19, R4, R19 ;  /* 0x0000001304137220 */ /* 0x000fca0000400000 */
[----:B------:R-:W-:Y:S01]  /*2050*/  F2FP.F16.F32.PACK_AB R6, R19, R6 ;  /* 0x000000061306723e */ /* 0x000fe200000000ff */
[----:B------:R-:W-:-:S04]  /*2060*/  IMAD.WIDE.U32 R18, R11, 0x4, R2 ;  /* 0x000000040b127825 */ /* 0x000fc800078e0002 */
[----:B------:R-:W-:Y:S01]  /*2070*/  IMAD R11, R9, 0x4, R11 ;  /* 0x00000004090b7824 */ /* 0x000fe200078e020b */
[----:B------:R0:W-:Y:S04]  /*2080*/  STG.E desc[UR6][R18.64], R6 ;  /* 0x0000000612007986 */ /* 0x0001e8000c101906 */
[----:B------:R0:W-:Y:S01]  /*2090*/  STG.E desc[UR6][R20.64], R8 ;  /* 0x0000000814007986 */ /* 0x0001e2000c101906 */
[----:B------:R-:W-:Y:S05]  /*20a0*/  @!P0 BRA `(.L_x_24) ;  /* 0xfffffff800948947 */ /* 0x000fea000383ffff */
.L_x_20:
[----:B------:R-:W-:Y:S05]  /*20b0*/  BSYNC.RECONVERGENT B0 ;  /* 0x0000000000007941 */ /* 0x000fea0003800200 */
.L_x_19:
[----:B------:R-:W-:-:S13]  /*20c0*/  ISETP.GE.AND P0, PT, R5, R22, PT ;  /* 0x000000160500720c */ /* 0x000fda0003f06270 */
[----:B------:R-:W-:Y:S05]  /*20d0*/  @P0 EXIT ;  /* 0x000000000000094d */ /* 0x000fea0003800000 */
[----:B------:R-:W5:Y:S01]  /*20e0*/  LDG.E.U16.CONSTANT R16, desc[UR6][R16.64] ;  /* 0x0000000610107981 */ /* 0x000f62000c1e9500 */
[----:B------:R-:W-:-:S04]  /*20f0*/  IMAD.WIDE R2, R5, 0x2, R2 ;  /* 0x0000000205027825 */ /* 0x000fc800078e0202 */
[----:B-----5:R-:W-:-:S05]  /*2100*/  HADD2.F32 R7, -RZ, R16.H0_H0 ;  /* 0x20000010ff077230 */ /* 0x020fca0000004100 */
[----:B----4-:R-:W-:-:S04]  /*2110*/  FADD R7, R7, -R0 ;  /* 0x8000000007077221 */ /* 0x010fc80000000000 */
[----:B------:R-:W-:-:S05]  /*2120*/  FMUL R7, R7, 1.4426950216293334961 ;  /* 0x3fb8aa3b07077820 */ /* 0x000fca0000400000 */
[----:B------:R-:W-:-:S13]  /*2130*/  FSETP.GEU.AND P0, PT, R7, -126, PT ;  /* 0xc2fc00000700780b */ /* 0x000fda0003f0e000 */
[----:B------:R-:W-:-:S04]  /*2140*/  @!P0 FMUL R7, R7, 0.5 ;  /* 0x3f00000007078820 */ /* 0x000fc80000400000 */
[----:B------:R-:W1:Y:S02]  /*2150*/  MUFU.EX2 R9, R7 ;  /* 0x0000000700097308 */ /* 0x000e640000000800 */
[----:B-1----:R-:W-:-:S04]  /*2160*/  @!P0 FMUL R9, R9, R9 ;  /* 0x0000000909098220 */ /* 0x002fc80000400000 */
[----:B0-----:R-:W-:-:S05]  /*2170*/  FMUL R4, R9, R4 ;  /* 0x0000000409047220 */ /* 0x001fca0000400000 */
[----:B------:R-:W-:-:S05]  /*2180*/  F2FP.F16.F32.PACK_AB R4, RZ, R4 ;  /* 0x00000004ff04723e */ /* 0x000fca00000000ff */
[----:B------:R-:W-:Y:S01]  /*2190*/  STG.E.U16 desc[UR6][R2.64], R4 ;  /* 0x0000000402007986 */ /* 0x000fe2000c101506 */
[----:B------:R-:W-:Y:S05]  /*21a0*/  EXIT ;  /* 0x000000000000794d */ /* 0x000fea0003800000 */
.L_x_7:
[----:B0-----:R-:W-:Y:S01]  /*21b0*/  HFMA2 R19, -RZ, RZ, 0, 9.5367431640625e-07 ;  /* 0x00000010ff137431 */ /* 0x001fe200000001ff */
[----:B--2---:R-:W-:Y:S01]  /*21c0*/  MOV R26, R0 ;  /* 0x00000000001a7202 */ /* 0x004fe20000000f00 */
[----:B------:R-:W-:Y:S01]  /*21d0*/  IMAD.MOV.U32 R11, RZ, RZ, -0x1 ;  /* 0xffffffffff0b7424 */ /* 0x000fe200078e00ff */
[----:B------:R-:W-:-:S07]  /*21e0*/  MOV R18, 0x1f ;  /* 0x0000001f00127802 */ /* 0x000fce0000000f00 */
[----:B-1----:R-:W-:Y:S05]  /*21f0*/  WARPSYNC.COLLECTIVE R11, `(.L_x_25) ;  /* 0x000000000b087348 */ /* 0x002fea0003c00000 */
[----:B------:R0:W2:Y:S02]  /*2200*/  SHFL.DOWN P2, R25, R26, R19, R18 ;  /* 0x080000131a197389 */ /* 0x0000a40000040012 */
[----:B012---:R-:W-:Y:S05]  /*2210*/  ENDCOLLECTIVE ;  /* 0x000000000000791b */ /* 0x007fea0003800000 */
.L_x_25:
[----:B------:R-:W-:Y:S01]  /*2220*/  HFMA2 R19, -RZ, RZ, 0, 4.76837158203125e-07 ;  /* 0x00000008ff137431 */ /* 0x000fe200000001ff */
[----:B------:R-:W-:-:S04]  /*2230*/  MOV R21, R25 ;  /* 0x0000001900157202 */ /* 0x000fc80000000f00 */
[----:B------:R-:W-:-:S04]  /*2240*/  FMNMX R21, R21, R0, !PT ;  /* 0x0000000015157209 */ /* 0x000fc80007800000 */
[----:B------:R-:W-:-:S07]  /*2250*/  MOV R26, R21 ;  /* 0x00000015001a7202 */ /* 0x000fce0000000f00 */
[----:B------:R-:W-:Y:S05]  /*2260*/  WARPSYNC.COLLECTIVE R11, `(.L_x_26) ;  /* 0x000000000b087348 */ /* 0x000fea0003c00000 */
[----:B------:R0:W1:Y:S02]  /*2270*/  SHFL.DOWN P2, R25, R26, R19, R18 ;  /* 0x080000131a197389 */ /* 0x0000640000040012 */
[----:B01----:R-:W-:Y:S05]  /*2280*/  ENDCOLLECTIVE ;  /* 0x000000000000791b */ /* 0x003fea0003800000 */
.L_x_26:
[----:B------:R-:W-:Y:S01]  /*2290*/  IMAD.MOV.U32 R19, RZ, RZ, 0x4 ;  /* 0x00000004ff137424 */ /* 0x000fe200078e00ff */
[----:B------:R-:W-:-:S04]  /*22a0*/  MOV R20, R25 ;  /* 0x0000001900147202 */ /* 0x000fc80000000f00 */
[----:B------:R-:W-:-:S04]  /*22b0*/  FMNMX R20, R21, R20, !PT ;  /* 0x0000001415147209 */ /* 0x000fc80007800000 */
[----:B------:R-:W-:-:S07]  /*22c0*/  MOV R26, R20 ;  /* 0x00000014001a7202 */ /* 0x000fce0000000f00 */
[----:B------:R-:W-:Y:S05]  /*22d0*/  WARPSYNC.COLLECTIVE R11, `(.L_x_27) ;  /* 0x000000000b087348 */ /* 0x000fea0003c00000 */
[----:B------:R0:W1:Y:S02]  /*22e0*/  SHFL.DOWN P2, R25, R26, R19, R18 ;  /* 0x080000131a197389 */ /* 0x0000640000040012 */
[----:B01----:R-:W-:Y:S05]  /*22f0*/  ENDCOLLECTIVE ;  /* 0x000000000000791b */ /* 0x003fea0003800000 */
.L_x_27:
[----:B------:R-:W-:Y:S01]  /*2300*/  HFMA2 R19, -RZ, RZ, 0, 1.1920928955078125e-07 ;  /* 0x00000002ff137431 */ /* 0x000fe200000001ff */
[----:B------:R-:W-:-:S04]  /*2310*/  MOV R23, R25 ;  /* 0x0000001900177202 */ /* 0x000fc80000000f00 */
[----:B------:R-:W-:-:S04]  /*2320*/  FMNMX R23, R20, R23, !PT ;  /* 0x0000001714177209 */ /* 0x000fc80007800000 */
[----:B------:R-:W-:-:S07]  /*2330*/  MOV R26, R23 ;  /* 0x00000017001a7202 */ /* 0x000fce0000000f00 */
[----:B------:R-:W-:Y:S05]  /*2340*/  WARPSYNC.COLLECTIVE R11, `(.L_x_28) ;  /* 0x000000000b087348 */ /* 0x000fea0003c00000 */
[----:B------:R0:W1:Y:S02]  /*2350*/  SHFL.DOWN P2, R25, R26, R19, R18 ;  /* 0x080000131a197389 */ /* 0x0000640000040012 */
[----:B01----:R-:W-:Y:S05]  /*2360*/  ENDCOLLECTIVE ;  /* 0x000000000000791b */ /* 0x003fea0003800000 */
.L_x_28:
[----:B------:R-:W-:Y:S01]  /*2370*/  IMAD.MOV.U32 R19, RZ, RZ, 0x1 ;  /* 0x00000001ff137424 */ /* 0x000fe200078e00ff */
[----:B------:R-:W-:-:S04]  /*2380*/  MOV R24, R25 ;  /* 0x0000001900187202 */ /* 0x000fc80000000f00 */
[----:B------:R-:W-:-:S04]  /*2390*/  FMNMX R24, R23, R24, !PT ;  /* 0x0000001817187209 */ /* 0x000fc80007800000 */
[----:B------:R-:W-:-:S07]  /*23a0*/  MOV R26, R24 ;  /* 0x00000018001a7202 */ /* 0x000fce0000000f00 */
[----:B------:R-:W-:Y:S05]  /*23b0*/  WARPSYNC.COLLECTIVE R11, `(.L_x_29) ;  /* 0x000000000b087348 */ /* 0x000fea0003c00000 */
[----:B------:R0:W1:Y:S02]  /*23c0*/  SHFL.DOWN P2, R25, R26, R19, R18 ;  /* 0x080000131a197389 */ /* 0x0000640000040012 */
[----:B01----:R-:W-:Y:S05]  /*23d0*/  ENDCOLLECTIVE ;  /* 0x000000000000791b */ /* 0x003fea0003800000 */
.L_x_29:
[----:B------:R-:W-:Y:S05]  /*23e0*/  BRA `(.L_x_30) ;  /* 0xffffffe400547947 */ /* 0x000fea000383ffff */
.L_x_18:
[----:B------:R-:W-:Y:S01]  /*23f0*/  HFMA2 R19, -RZ, RZ, 0, 9.5367431640625e-07 ;  /* 0x00000010ff137431 */ /* 0x000fe200000001ff */
[----:B0-----:R-:W-:Y:S02]  /*2400*/  MOV R26, R3 ;  /* 0x00000003001a7202 */ /* 0x001fe40000000f00 */
[----:B------:R-:W-:Y:S02]  /*2410*/  MOV R18, 0x1f ;  /* 0x0000001f00127802 */ /* 0x000fe40000000f00 */
[----:B------:R-:W-:-:S07]  /*2420*/  MOV R11, 0xffffffff ;  /* 0xffffffff000b7802 */ /* 0x000fce0000000f00 */
[----:B-1234-:R-:W-:Y:S05]  /*2430*/  WARPSYNC.COLLECTIVE R11, `(.L_x_31) ;  /* 0x000000000b087348 */ /* 0x01efea0003c00000 */
[----:B---3--:R0:W3:Y:S02]  /*2440*/  SHFL.DOWN P2, R25, R26, R19, R18 ;  /* 0x080000131a197389 */ /* 0x0080e40000040012 */
[----:B01234-:R-:W-:Y:S05]  /*2450*/  ENDCOLLECTIVE ;  /* 0x000000000000791b */ /* 0x01ffea0003800000 */
.L_x_31:
[----:B------:R-:W-:Y:S01]  /*2460*/  HFMA2 R19, -RZ, RZ, 0, 4.76837158203125e-07 ;  /* 0x00000008ff137431 */ /* 0x000fe200000001ff */
[----:B------:R-:W-:-:S05]  /*2470*/  MOV R2, R25 ;  /* 0x0000001900027202 */ /* 0x000fca0000000f00 */
[----:B------:R-:W-:-:S04]  /*2480*/  FADD R2, R2, R3 ;  /* 0x0000000302027221 */ /* 0x000fc80000000000 */
[----:B------:R-:W-:-:S07]  /*2490*/  IMAD.MOV.U32 R26, RZ, RZ, R2 ;  /* 0x000000ffff1a7224 */ /* 0x000fce00078e0002 */
[----:B------:R-:W-:Y:S05]  /*24a0*/  WARPSYNC.COLLECTIVE R11, `(.L_x_32) ;  /* 0x000000000b087348 */ /* 0x000fea0003c00000 */
[----:B------:R0:W1:Y:S02]  /*24b0*/  SHFL.DOWN P2, R25, R26, R19, R18 ;  /* 0x080000131a197389 */ /* 0x0000640000040012 */
[----:B01----:R-:W-:Y:S05]  /*24c0*/  ENDCOLLECTIVE ;  /* 0x000000000000791b */ /* 0x003fea0003800000 */
.L_x_32:
[----:B------:R-:W-:Y:S01]  /*24d0*/  HFMA2 R19, -RZ, RZ, 0, 2.384185791015625e-07 ;  /* 0x00000004ff137431 */ /* 0x000fe200000001ff */
[----:B------:R-:W-:-:S05]  /*24e0*/  MOV R21, R25 ;  /* 0x0000001900157202 */ /* 0x000fca0000000f00 */
[----:B------:R-:W-:-:S05]  /*24f0*/  FADD R21, R2, R21 ;  /* 0x0000001502157221 */ /* 0x000fca0000000000 */
[----:B------:R-:W-:-:S07]  /*2500*/  MOV R26, R21 ;  /* 0x00000015001a7202 */ /* 0x000fce0000000f00 */
[----:B------:R-:W-:Y:S05]  /*2510*/  WARPSYNC.COLLECTIVE R11, `(.L_x_33) ;  /* 0x000000000b087348 */ /* 0x000fea0003c00000 */
[----:B------:R0:W1:Y:S02]  /*2520*/  SHFL.DOWN P2, R25, R26, R19, R18 ;  /* 0x080000131a197389 */ /* 0x0000640000040012 */
[----:B01----:R-:W-:Y:S05]  /*2530*/  ENDCOLLECTIVE ;  /* 0x000000000000791b */ /* 0x003fea0003800000 */
.L_x_33:
[----:B------:R-:W-:Y:S01]  /*2540*/  HFMA2 R19, -RZ, RZ, 0, 1.1920928955078125e-07 ;  /* 0x00000002ff137431 */ /* 0x000fe200000001ff */
[----:B------:R-:W-:-:S05]  /*2550*/  MOV R4, R25 ;  /* 0x0000001900047202 */ /* 0x000fca0000000f00 */
[----:B------:R-:W-:-:S04]  /*2560*/  FADD R4, R21, R4 ;  /* 0x0000000415047221 */ /* 0x000fc80000000000 */
[----:B------:R-:W-:-:S07]  /*2570*/  IMAD.MOV.U32 R26, RZ, RZ, R4 ;  /* 0x000000ffff1a7224 */ /* 0x000fce00078e0004 */
[----:B------:R-:W-:Y:S05]  /*2580*/  WARPSYNC.COLLECTIVE R11, `(.L_x_34) ;  /* 0x000000000b087348 */ /* 0x000fea0003c00000 */
[----:B------:R0:W1:Y:S02]  /*2590*/  SHFL.DOWN P2, R25, R26, R19, R18 ;  /* 0x080000131a197389 */ /* 0x0000640000040012 */
[----:B01----:R-:W-:Y:S05]  /*25a0*/  ENDCOLLECTIVE ;  /* 0x000000000000791b */ /* 0x003fea0003800000 */
.L_x_34:
[----:B------:R-:W-:Y:S01]  /*25b0*/  HFMA2 R19, -RZ, RZ, 0, 5.9604644775390625e-08 ;  /* 0x00000001ff137431 */ /* 0x000fe200000001ff */
[----:B------:R-:W-:-:S05]  /*25c0*/  MOV R23, R25 ;  /* 0x0000001900177202 */ /* 0x000fca0000000f00 */
[----:B------:R-:W-:-:S05]  /*25d0*/  FADD R23, R4, R23 ;  /* 0x0000001704177221 */ /* 0x000fca0000000000 */
[----:B------:R-:W-:-:S07]  /*25e0*/  MOV R26, R23 ;  /* 0x00000017001a7202 */ /* 0x000fce0000000f00 */
[----:B------:R-:W-:Y:S05]  /*25f0*/  WARPSYNC.COLLECTIVE R11, `(.L_x_35) ;  /* 0x000000000b087348 */ /* 0x000fea0003c00000 */
[----:B------:R0:W1:Y:S02]  /*2600*/  SHFL.DOWN P2, R25, R26, R19, R18 ;  /* 0x080000131a197389 */ /* 0x0000640000040012 */
[----:B01----:R-:W-:Y:S05]  /*2610*/  ENDCOLLECTIVE ;  /* 0x000000000000791b */ /* 0x003fea0003800000 */
.L_x_35:
[----:B------:R-:W-:Y:S01]  /*2620*/  MOV R6, R25 ;  /* 0x0000001900067202 */ /* 0x000fe20000000f00 */
[----:B------:R-:W-:Y:S06]  /*2630*/  BRA `(.L_x_36) ;  /* 0xffffffec00e07947 */ /* 0x000fec000383ffff */
.L_x_37:
[----:B------:R-:W-:-:S00]  /*2640*/  BRA `(.L_x_37) ;  /* 0xfffffffc00fc7947 */ /* 0x000fc0000383ffff */
[----:B------:R-:W-:-:S00]  /*2650*/  NOP ;  /* 0x0000000000007918 */ /* 0x000fc00000000000 */
        /* <DEDUP_REMOVED lines=10> */
.L_x_38:


//--------------------- .nv.shared._Z24softmax_kernel_opt_ga100PK6__halfPS_ii --------------------------
	.section	.nv.shared._Z24softmax_kernel_opt_ga100PK6__halfPS_ii,"aw",@nobits
	.sectionflags	@""
	.align	4
.nv.shared._Z24softmax_kernel_opt_ga100PK6__halfPS_ii:
	.zero		1152


//--------------------- .nv.shared.reserved.0     --------------------------
	.section	.nv.shared.reserved.0,"aw",@nobits
	.weak		__nv_reservedSMEM_offset_0_alias
	.size		__nv_reservedSMEM_offset_0_alias, 0, 64
	.other		__nv_reservedSMEM_offset_0_alias,@"STO_CUDA_RESERVED_SHARED STV_DEFAULT"
__nv_reservedSMEM_offset_0_alias:
	.zero		0
	.zero		64


//--------------------- .nv.constant0._Z24softmax_kernel_opt_ga100PK6__halfPS_ii --------------------------
	.section	.nv.constant0._Z24softmax_kernel_opt_ga100PK6__halfPS_ii,"a",@progbits
	.sectionflags	@""
	.align	4
.nv.constant0._Z24softmax_kernel_opt_ga100PK6__halfPS_ii:
	.zero		920


//--------------------- SYMBOLS --------------------------

	.type		.nv.reservedSmem.offset0,@object
	.size		.nv.reservedSmem.offset0,0x4
	.type		.nv.reservedSmem.cap,@object
	.size		.nv.reservedSmem.cap,0x4
